//
// Generated by NVIDIA NVVM Compiler
//
// Compiler Build ID: CL-36424714
// Cuda compilation tools, release 13.0, V13.0.88
// Based on NVVM 20.0.0
//

.version 9.0
.target sm_100
.address_size 64

	// .globl	_Z31coarsened_exclusive_scan_kernelPfS_S_j
// _ZZ31coarsened_exclusive_scan_kernelPfS_S_jE2XY has been demoted
// _ZZ31coarsened_exclusive_scan_kernelPfS_S_jE13last_elements has been demoted
// _ZZ31block_sum_exclusive_scan_kernelPfS_jE4temp has been demoted

.visible .entry _Z31coarsened_exclusive_scan_kernelPfS_S_j(
	.param .u64 .ptr .align 1 _Z31coarsened_exclusive_scan_kernelPfS_S_j_param_0,
	.param .u64 .ptr .align 1 _Z31coarsened_exclusive_scan_kernelPfS_S_j_param_1,
	.param .u64 .ptr .align 1 _Z31coarsened_exclusive_scan_kernelPfS_S_j_param_2,
	.param .u32 _Z31coarsened_exclusive_scan_kernelPfS_S_j_param_3
)
{
	.reg .pred 	%p<63>;
	.reg .b32 	%r<45>;
	.reg .b32 	%f<152>;
	.reg .b64 	%rd<15>;
	// demoted variable
	.shared .align 4 .b8 _ZZ31coarsened_exclusive_scan_kernelPfS_S_jE2XY[4096];
	// demoted variable
	.shared .align 4 .b8 _ZZ31coarsened_exclusive_scan_kernelPfS_S_jE13last_elements[256];
	ld.param.u64 	%rd6, [_Z31coarsened_exclusive_scan_kernelPfS_S_j_param_0];
	ld.param.u64 	%rd7, [_Z31coarsened_exclusive_scan_kernelPfS_S_j_param_1];
	ld.param.u64 	%rd5, [_Z31coarsened_exclusive_scan_kernelPfS_S_j_param_2];
	ld.param.u32 	%r22, [_Z31coarsened_exclusive_scan_kernelPfS_S_j_param_3];
	cvta.to.global.u64 	%rd8, %rd6;
	cvta.to.global.u64 	%rd1, %rd7;
	mov.u32 	%r1, %tid.x;
	mov.u32 	%r2, %ctaid.x;
	shl.b32 	%r3, %r2, 10;
	shl.b32 	%r23, %r1, 4;
	add.s32 	%r4, %r3, %r23;
	setp.ge.u32 	%p1, %r4, %r22;
	mul.wide.u32 	%rd9, %r4, 4;
	add.s64 	%rd2, %rd8, %rd9;
	shl.b32 	%r24, %r1, 6;
	mov.u32 	%r25, _ZZ31coarsened_exclusive_scan_kernelPfS_S_jE2XY;
	add.s32 	%r5, %r25, %r24;
	@%p1 bra 	$L__BB0_2;
	ld.global.f32 	%f47, [%rd2];
	mov.b32 	%r27, 0;
	st.shared.u32 	[%r5], %r27;
	add.f32 	%f131, %f47, 0f00000000;
	bra.uni 	$L__BB0_3;
$L__BB0_2:
	mov.b32 	%r26, 0;
	st.shared.u32 	[%r5], %r26;
	mov.f32 	%f131, 0f00000000;
$L__BB0_3:
	add.s32 	%r6, %r4, 1;
	setp.lt.u32 	%p2, %r6, %r22;
	@%p2 bra 	$L__BB0_5;
	st.shared.f32 	[%r5+4], %f131;
	bra.uni 	$L__BB0_6;
$L__BB0_5:
	ld.global.f32 	%f48, [%rd2+4];
	st.shared.f32 	[%r5+4], %f131;
	add.f32 	%f131, %f131, %f48;
$L__BB0_6:
	add.s32 	%r7, %r4, 2;
	setp.lt.u32 	%p3, %r7, %r22;
	@%p3 bra 	$L__BB0_8;
	st.shared.f32 	[%r5+8], %f131;
	bra.uni 	$L__BB0_9;
$L__BB0_8:
	ld.global.f32 	%f49, [%rd2+8];
	st.shared.f32 	[%r5+8], %f131;
	add.f32 	%f131, %f131, %f49;
$L__BB0_9:
	add.s32 	%r8, %r4, 3;
	setp.lt.u32 	%p4, %r8, %r22;
	@%p4 bra 	$L__BB0_11;
	st.shared.f32 	[%r5+12], %f131;
	bra.uni 	$L__BB0_12;
$L__BB0_11:
	ld.global.f32 	%f50, [%rd2+12];
	st.shared.f32 	[%r5+12], %f131;
	add.f32 	%f131, %f131, %f50;
$L__BB0_12:
	add.s32 	%r9, %r4, 4;
	setp.lt.u32 	%p5, %r9, %r22;
	@%p5 bra 	$L__BB0_14;
	st.shared.f32 	[%r5+16], %f131;
	bra.uni 	$L__BB0_15;
$L__BB0_14:
	ld.global.f32 	%f51, [%rd2+16];
	st.shared.f32 	[%r5+16], %f131;
	add.f32 	%f131, %f131, %f51;
$L__BB0_15:
	add.s32 	%r10, %r4, 5;
	setp.lt.u32 	%p6, %r10, %r22;
	@%p6 bra 	$L__BB0_17;
	st.shared.f32 	[%r5+20], %f131;
	bra.uni 	$L__BB0_18;
$L__BB0_17:
	ld.global.f32 	%f52, [%rd2+20];
	st.shared.f32 	[%r5+20], %f131;
	add.f32 	%f131, %f131, %f52;
$L__BB0_18:
	add.s32 	%r11, %r4, 6;
	setp.lt.u32 	%p7, %r11, %r22;
	@%p7 bra 	$L__BB0_20;
	st.shared.f32 	[%r5+24], %f131;
	bra.uni 	$L__BB0_21;
$L__BB0_20:
	ld.global.f32 	%f53, [%rd2+24];
	st.shared.f32 	[%r5+24], %f131;
	add.f32 	%f131, %f131, %f53;
$L__BB0_21:
	add.s32 	%r12, %r4, 7;
	setp.lt.u32 	%p8, %r12, %r22;
	@%p8 bra 	$L__BB0_23;
	st.shared.f32 	[%r5+28], %f131;
	bra.uni 	$L__BB0_24;
$L__BB0_23:
	ld.global.f32 	%f54, [%rd2+28];
	st.shared.f32 	[%r5+28], %f131;
	add.f32 	%f131, %f131, %f54;
$L__BB0_24:
	add.s32 	%r13, %r4, 8;
	setp.lt.u32 	%p9, %r13, %r22;
	@%p9 bra 	$L__BB0_26;
	st.shared.f32 	[%r5+32], %f131;
	bra.uni 	$L__BB0_27;
$L__BB0_26:
	ld.global.f32 	%f55, [%rd2+32];
	st.shared.f32 	[%r5+32], %f131;
	add.f32 	%f131, %f131, %f55;
$L__BB0_27:
	add.s32 	%r14, %r4, 9;
	setp.lt.u32 	%p10, %r14, %r22;
	@%p10 bra 	$L__BB0_29;
	st.shared.f32 	[%r5+36], %f131;
	bra.uni 	$L__BB0_30;
$L__BB0_29:
	ld.global.f32 	%f56, [%rd2+36];
	st.shared.f32 	[%r5+36], %f131;
	add.f32 	%f131, %f131, %f56;
$L__BB0_30:
	add.s32 	%r15, %r4, 10;
	setp.lt.u32 	%p11, %r15, %r22;
	@%p11 bra 	$L__BB0_32;
	st.shared.f32 	[%r5+40], %f131;
	bra.uni 	$L__BB0_33;
$L__BB0_32:
	ld.global.f32 	%f57, [%rd2+40];
	st.shared.f32 	[%r5+40], %f131;
	add.f32 	%f131, %f131, %f57;
$L__BB0_33:
	add.s32 	%r16, %r4, 11;
	setp.lt.u32 	%p12, %r16, %r22;
	@%p12 bra 	$L__BB0_35;
	st.shared.f32 	[%r5+44], %f131;
	bra.uni 	$L__BB0_36;
$L__BB0_35:
	ld.global.f32 	%f58, [%rd2+44];
	st.shared.f32 	[%r5+44], %f131;
	add.f32 	%f131, %f131, %f58;
$L__BB0_36:
	add.s32 	%r17, %r4, 12;
	setp.lt.u32 	%p13, %r17, %r22;
	@%p13 bra 	$L__BB0_38;
	st.shared.f32 	[%r5+48], %f131;
	bra.uni 	$L__BB0_39;
$L__BB0_38:
	ld.global.f32 	%f59, [%rd2+48];
	st.shared.f32 	[%r5+48], %f131;
	add.f32 	%f131, %f131, %f59;
$L__BB0_39:
	add.s32 	%r18, %r4, 13;
	setp.lt.u32 	%p14, %r18, %r22;
	@%p14 bra 	$L__BB0_41;
	st.shared.f32 	[%r5+52], %f131;
	bra.uni 	$L__BB0_42;
$L__BB0_41:
	ld.global.f32 	%f60, [%rd2+52];
	st.shared.f32 	[%r5+52], %f131;
	add.f32 	%f131, %f131, %f60;
$L__BB0_42:
	add.s32 	%r19, %r4, 14;
	setp.lt.u32 	%p15, %r19, %r22;
	@%p15 bra 	$L__BB0_44;
	st.shared.f32 	[%r5+56], %f131;
	bra.uni 	$L__BB0_45;
$L__BB0_44:
	ld.global.f32 	%f61, [%rd2+56];
	st.shared.f32 	[%r5+56], %f131;
	add.f32 	%f131, %f131, %f61;
$L__BB0_45:
	add.s32 	%r20, %r4, 15;
	setp.lt.u32 	%p16, %r20, %r22;
	@%p16 bra 	$L__BB0_47;
	st.shared.f32 	[%r5+60], %f131;
	bra.uni 	$L__BB0_48;
$L__BB0_47:
	ld.global.f32 	%f62, [%rd2+60];
	st.shared.f32 	[%r5+60], %f131;
	add.f32 	%f131, %f131, %f62;
$L__BB0_48:
	shl.b32 	%r28, %r1, 2;
	mov.u32 	%r29, _ZZ31coarsened_exclusive_scan_kernelPfS_S_jE13last_elements;
	add.s32 	%r21, %r29, %r28;
	st.shared.f32 	[%r21], %f131;
	bar.sync 	0;
	setp.eq.s32 	%p17, %r1, 0;
	mov.f32 	%f146, 0f00000000;
	@%p17 bra 	$L__BB0_50;
	ld.shared.f32 	%f64, [%r21];
	ld.shared.f32 	%f65, [%r21+-4];
	add.f32 	%f146, %f64, %f65;
$L__BB0_50:
	bar.sync 	0;
	@%p17 bra 	$L__BB0_52;
	st.shared.f32 	[%r21], %f146;
$L__BB0_52:
	bar.sync 	0;
	setp.lt.u32 	%p19, %r1, 2;
	mov.f32 	%f147, 0f00000000;
	@%p19 bra 	$L__BB0_54;
	ld.shared.f32 	%f67, [%r21];
	ld.shared.f32 	%f68, [%r21+-8];
	add.f32 	%f147, %f67, %f68;
$L__BB0_54:
	bar.sync 	0;
	@%p19 bra 	$L__BB0_56;
	st.shared.f32 	[%r21], %f147;
$L__BB0_56:
	bar.sync 	0;
	setp.lt.u32 	%p21, %r1, 4;
	mov.f32 	%f148, 0f00000000;
	@%p21 bra 	$L__BB0_58;
	ld.shared.f32 	%f70, [%r21];
	ld.shared.f32 	%f71, [%r21+-16];
	add.f32 	%f148, %f70, %f71;
$L__BB0_58:
	bar.sync 	0;
	@%p21 bra 	$L__BB0_60;
	st.shared.f32 	[%r21], %f148;
$L__BB0_60:
	bar.sync 	0;
	setp.lt.u32 	%p23, %r1, 8;
	mov.f32 	%f149, 0f00000000;
	@%p23 bra 	$L__BB0_62;
	ld.shared.f32 	%f73, [%r21];
	ld.shared.f32 	%f74, [%r21+-32];
	add.f32 	%f149, %f73, %f74;
$L__BB0_62:
	bar.sync 	0;
	@%p23 bra 	$L__BB0_64;
	st.shared.f32 	[%r21], %f149;
$L__BB0_64:
	bar.sync 	0;
	setp.lt.u32 	%p25, %r1, 16;
	mov.f32 	%f150, 0f00000000;
	@%p25 bra 	$L__BB0_66;
	ld.shared.f32 	%f76, [%r21];
	ld.shared.f32 	%f77, [%r21+-64];
	add.f32 	%f150, %f76, %f77;
$L__BB0_66:
	bar.sync 	0;
	@%p25 bra 	$L__BB0_68;
	st.shared.f32 	[%r21], %f150;
$L__BB0_68:
	bar.sync 	0;
	setp.lt.u32 	%p27, %r1, 32;
	mov.f32 	%f151, 0f00000000;
	@%p27 bra 	$L__BB0_70;
	ld.shared.f32 	%f79, [%r21];
	ld.shared.f32 	%f80, [%r21+-128];
	add.f32 	%f151, %f79, %f80;
$L__BB0_70:
	bar.sync 	0;
	@%p27 bra 	$L__BB0_72;
	st.shared.f32 	[%r21], %f151;
$L__BB0_72:
	bar.sync 	0;
	@%p17 bra 	$L__BB0_105;
	setp.ge.u32 	%p30, %r4, %r22;
	ld.shared.f32 	%f45, [%r21+-4];
	add.s64 	%rd3, %rd1, %rd9;
	@%p30 bra 	$L__BB0_75;
	ld.shared.f32 	%f81, [%r5];
	add.f32 	%f82, %f45, %f81;
	st.global.f32 	[%rd3], %f82;
$L__BB0_75:
	setp.ge.u32 	%p31, %r6, %r22;
	@%p31 bra 	$L__BB0_77;
	ld.shared.f32 	%f83, [%r5+4];
	add.f32 	%f84, %f45, %f83;
	st.global.f32 	[%rd3+4], %f84;
$L__BB0_77:
	setp.ge.u32 	%p32, %r7, %r22;
	@%p32 bra 	$L__BB0_79;
	ld.shared.f32 	%f85, [%r5+8];
	add.f32 	%f86, %f45, %f85;
	st.global.f32 	[%rd3+8], %f86;
$L__BB0_79:
	setp.ge.u32 	%p33, %r8, %r22;
	@%p33 bra 	$L__BB0_81;
	ld.shared.f32 	%f87, [%r5+12];
	add.f32 	%f88, %f45, %f87;
	st.global.f32 	[%rd3+12], %f88;
$L__BB0_81:
	setp.ge.u32 	%p34, %r9, %r22;
	@%p34 bra 	$L__BB0_83;
	ld.shared.f32 	%f89, [%r5+16];
	add.f32 	%f90, %f45, %f89;
	st.global.f32 	[%rd3+16], %f90;
$L__BB0_83:
	setp.ge.u32 	%p35, %r10, %r22;
	@%p35 bra 	$L__BB0_85;
	ld.shared.f32 	%f91, [%r5+20];
	add.f32 	%f92, %f45, %f91;
	st.global.f32 	[%rd3+20], %f92;
$L__BB0_85:
	setp.ge.u32 	%p36, %r11, %r22;
	@%p36 bra 	$L__BB0_87;
	ld.shared.f32 	%f93, [%r5+24];
	add.f32 	%f94, %f45, %f93;
	st.global.f32 	[%rd3+24], %f94;
$L__BB0_87:
	setp.ge.u32 	%p37, %r12, %r22;
	@%p37 bra 	$L__BB0_89;
	ld.shared.f32 	%f95, [%r5+28];
	add.f32 	%f96, %f45, %f95;
	st.global.f32 	[%rd3+28], %f96;
$L__BB0_89:
	setp.ge.u32 	%p38, %r13, %r22;
	@%p38 bra 	$L__BB0_91;
	ld.shared.f32 	%f97, [%r5+32];
	add.f32 	%f98, %f45, %f97;
	st.global.f32 	[%rd3+32], %f98;
$L__BB0_91:
	setp.ge.u32 	%p39, %r14, %r22;
	@%p39 bra 	$L__BB0_93;
	ld.shared.f32 	%f99, [%r5+36];
	add.f32 	%f100, %f45, %f99;
	st.global.f32 	[%rd3+36], %f100;
$L__BB0_93:
	setp.ge.u32 	%p40, %r15, %r22;
	@%p40 bra 	$L__BB0_95;
	ld.shared.f32 	%f101, [%r5+40];
	add.f32 	%f102, %f45, %f101;
	st.global.f32 	[%rd3+40], %f102;
$L__BB0_95:
	setp.ge.u32 	%p41, %r16, %r22;
	@%p41 bra 	$L__BB0_97;
	ld.shared.f32 	%f103, [%r5+44];
	add.f32 	%f104, %f45, %f103;
	st.global.f32 	[%rd3+44], %f104;
$L__BB0_97:
	setp.ge.u32 	%p42, %r17, %r22;
	@%p42 bra 	$L__BB0_99;
	ld.shared.f32 	%f105, [%r5+48];
	add.f32 	%f106, %f45, %f105;
	st.global.f32 	[%rd3+48], %f106;
$L__BB0_99:
	setp.ge.u32 	%p43, %r18, %r22;
	@%p43 bra 	$L__BB0_101;
	ld.shared.f32 	%f107, [%r5+52];
	add.f32 	%f108, %f45, %f107;
	st.global.f32 	[%rd3+52], %f108;
$L__BB0_101:
	setp.ge.u32 	%p44, %r19, %r22;
	@%p44 bra 	$L__BB0_103;
	ld.shared.f32 	%f109, [%r5+56];
	add.f32 	%f110, %f45, %f109;
	st.global.f32 	[%rd3+56], %f110;
$L__BB0_103:
	setp.ge.u32 	%p45, %r20, %r22;
	@%p45 bra 	$L__BB0_137;
	ld.shared.f32 	%f111, [%r5+60];
	add.f32 	%f112, %f45, %f111;
	st.global.f32 	[%rd3+60], %f112;
	bra.uni 	$L__BB0_137;
$L__BB0_105:
	setp.ge.u32 	%p46, %r3, %r22;
	mul.wide.u32 	%rd11, %r3, 4;
	add.s64 	%rd4, %rd1, %rd11;
	@%p46 bra 	$L__BB0_107;
	ld.shared.f32 	%f113, [_ZZ31coarsened_exclusive_scan_kernelPfS_S_jE2XY];
	st.global.f32 	[%rd4], %f113;
$L__BB0_107:
	add.s32 	%r30, %r3, 1;
	setp.ge.u32 	%p47, %r30, %r22;
	@%p47 bra 	$L__BB0_109;
	ld.shared.f32 	%f114, [_ZZ31coarsened_exclusive_scan_kernelPfS_S_jE2XY+4];
	st.global.f32 	[%rd4+4], %f114;
$L__BB0_109:
	add.s32 	%r31, %r3, 2;
	setp.ge.u32 	%p48, %r31, %r22;
	@%p48 bra 	$L__BB0_111;
	ld.shared.f32 	%f115, [_ZZ31coarsened_exclusive_scan_kernelPfS_S_jE2XY+8];
	st.global.f32 	[%rd4+8], %f115;
$L__BB0_111:
	add.s32 	%r32, %r3, 3;
	setp.ge.u32 	%p49, %r32, %r22;
	@%p49 bra 	$L__BB0_113;
	ld.shared.f32 	%f116, [_ZZ31coarsened_exclusive_scan_kernelPfS_S_jE2XY+12];
	st.global.f32 	[%rd4+12], %f116;
$L__BB0_113:
	add.s32 	%r33, %r3, 4;
	setp.ge.u32 	%p50, %r33, %r22;
	@%p50 bra 	$L__BB0_115;
	ld.shared.f32 	%f117, [_ZZ31coarsened_exclusive_scan_kernelPfS_S_jE2XY+16];
	st.global.f32 	[%rd4+16], %f117;
$L__BB0_115:
	add.s32 	%r34, %r3, 5;
	setp.ge.u32 	%p51, %r34, %r22;
	@%p51 bra 	$L__BB0_117;
	ld.shared.f32 	%f118, [_ZZ31coarsened_exclusive_scan_kernelPfS_S_jE2XY+20];
	st.global.f32 	[%rd4+20], %f118;
$L__BB0_117:
	add.s32 	%r35, %r3, 6;
	setp.ge.u32 	%p52, %r35, %r22;
	@%p52 bra 	$L__BB0_119;
	ld.shared.f32 	%f119, [_ZZ31coarsened_exclusive_scan_kernelPfS_S_jE2XY+24];
	st.global.f32 	[%rd4+24], %f119;
$L__BB0_119:
	add.s32 	%r36, %r3, 7;
	setp.ge.u32 	%p53, %r36, %r22;
	@%p53 bra 	$L__BB0_121;
	ld.shared.f32 	%f120, [_ZZ31coarsened_exclusive_scan_kernelPfS_S_jE2XY+28];
	st.global.f32 	[%rd4+28], %f120;
$L__BB0_121:
	add.s32 	%r37, %r3, 8;
	setp.ge.u32 	%p54, %r37, %r22;
	@%p54 bra 	$L__BB0_123;
	ld.shared.f32 	%f121, [_ZZ31coarsened_exclusive_scan_kernelPfS_S_jE2XY+32];
	st.global.f32 	[%rd4+32], %f121;
$L__BB0_123:
	add.s32 	%r38, %r3, 9;
	setp.ge.u32 	%p55, %r38, %r22;
	@%p55 bra 	$L__BB0_125;
	ld.shared.f32 	%f122, [_ZZ31coarsened_exclusive_scan_kernelPfS_S_jE2XY+36];
	st.global.f32 	[%rd4+36], %f122;
$L__BB0_125:
	add.s32 	%r39, %r3, 10;
	setp.ge.u32 	%p56, %r39, %r22;
	@%p56 bra 	$L__BB0_127;
	ld.shared.f32 	%f123, [_ZZ31coarsened_exclusive_scan_kernelPfS_S_jE2XY+40];
	st.global.f32 	[%rd4+40], %f123;
$L__BB0_127:
	add.s32 	%r40, %r3, 11;
	setp.ge.u32 	%p57, %r40, %r22;
	@%p57 bra 	$L__BB0_129;
	ld.shared.f32 	%f124, [_ZZ31coarsened_exclusive_scan_kernelPfS_S_jE2XY+44];
	st.global.f32 	[%rd4+44], %f124;
$L__BB0_129:
	add.s32 	%r41, %r3, 12;
	setp.ge.u32 	%p58, %r41, %r22;
	@%p58 bra 	$L__BB0_131;
	ld.shared.f32 	%f125, [_ZZ31coarsened_exclusive_scan_kernelPfS_S_jE2XY+48];
	st.global.f32 	[%rd4+48], %f125;
$L__BB0_131:
	add.s32 	%r42, %r3, 13;
	setp.ge.u32 	%p59, %r42, %r22;
	@%p59 bra 	$L__BB0_133;
	ld.shared.f32 	%f126, [_ZZ31coarsened_exclusive_scan_kernelPfS_S_jE2XY+52];
	st.global.f32 	[%rd4+52], %f126;
$L__BB0_133:
	add.s32 	%r43, %r3, 14;
	setp.ge.u32 	%p60, %r43, %r22;
	@%p60 bra 	$L__BB0_135;
	ld.shared.f32 	%f127, [_ZZ31coarsened_exclusive_scan_kernelPfS_S_jE2XY+56];
	st.global.f32 	[%rd4+56], %f127;
$L__BB0_135:
	add.s32 	%r44, %r3, 15;
	setp.ge.u32 	%p61, %r44, %r22;
	@%p61 bra 	$L__BB0_137;
	ld.shared.f32 	%f128, [_ZZ31coarsened_exclusive_scan_kernelPfS_S_jE2XY+60];
	st.global.f32 	[%rd4+60], %f128;
$L__BB0_137:
	setp.ne.s32 	%p62, %r1, 63;
	@%p62 bra 	$L__BB0_139;
	ld.shared.f32 	%f129, [_ZZ31coarsened_exclusive_scan_kernelPfS_S_jE13last_elements+252];
	cvta.to.global.u64 	%rd12, %rd5;
	mul.wide.u32 	%rd13, %r2, 4;
	add.s64 	%rd14, %rd12, %rd13;
	st.global.f32 	[%rd14], %f129;
$L__BB0_139:
	ret;

}
	// .globl	_Z31block_sum_exclusive_scan_kernelPfS_j
.visible .entry _Z31block_sum_exclusive_scan_kernelPfS_j(
	.param .u64 .ptr .align 1 _Z31block_sum_exclusive_scan_kernelPfS_j_param_0,
	.param .u64 .ptr .align 1 _Z31block_sum_exclusive_scan_kernelPfS_j_param_1,
	.param .u32 _Z31block_sum_exclusive_scan_kernelPfS_j_param_2
)
{
	.reg .pred 	%p<8>;
	.reg .b32 	%r<16>;
	.reg .b32 	%f<9>;
	.reg .b64 	%rd<9>;
	// demoted variable
	.shared .align 4 .b8 _ZZ31block_sum_exclusive_scan_kernelPfS_jE4temp[4096];
	ld.param.u64 	%rd2, [_Z31block_sum_exclusive_scan_kernelPfS_j_param_0];
	ld.param.u64 	%rd3, [_Z31block_sum_exclusive_scan_kernelPfS_j_param_1];
	ld.param.u32 	%r5, [_Z31block_sum_exclusive_scan_kernelPfS_j_param_2];
	cvta.to.global.u64 	%rd1, %rd3;
	mov.u32 	%r1, %tid.x;
	setp.ge.u32 	%p1, %r1, %r5;
	shl.b32 	%r6, %r1, 2;
	mov.u32 	%r7, _ZZ31block_sum_exclusive_scan_kernelPfS_jE4temp;
	add.s32 	%r2, %r7, %r6;
	@%p1 bra 	$L__BB1_2;
	cvta.to.global.u64 	%rd4, %rd2;
	mul.wide.u32 	%rd5, %r1, 4;
	add.s64 	%rd6, %rd4, %rd5;
	ld.global.f32 	%f3, [%rd6];
	st.shared.f32 	[%r2], %f3;
	bra.uni 	$L__BB1_3;
$L__BB1_2:
	mov.b32 	%r8, 0;
	st.shared.u32 	[%r2], %r8;
$L__BB1_3:
	bar.sync 	0;
	setp.lt.u32 	%p2, %r5, 2;
	@%p2 bra 	$L__BB1_10;
	mov.b32 	%r15, 1;
$L__BB1_5:
	setp.lt.u32 	%p3, %r1, %r15;
	mov.f32 	%f8, 0f00000000;
	@%p3 bra 	$L__BB1_7;
	ld.shared.f32 	%f5, [%r2];
	sub.s32 	%r10, %r1, %r15;
	shl.b32 	%r11, %r10, 2;
	add.s32 	%r13, %r7, %r11;
	ld.shared.f32 	%f6, [%r13];
	add.f32 	%f8, %f5, %f6;
$L__BB1_7:
	setp.lt.u32 	%p4, %r1, %r15;
	bar.sync 	0;
	@%p4 bra 	$L__BB1_9;
	st.shared.f32 	[%r2], %f8;
$L__BB1_9:
	bar.sync 	0;
	shl.b32 	%r15, %r15, 1;
	setp.lt.u32 	%p5, %r15, %r5;
	@%p5 bra 	$L__BB1_5;
$L__BB1_10:
	setp.ne.s32 	%p6, %r1, 0;
	@%p6 bra 	$L__BB1_12;
	mov.b32 	%r14, 0;
	st.global.u32 	[%rd1], %r14;
	bra.uni 	$L__BB1_14;
$L__BB1_12:
	setp.ge.u32 	%p7, %r1, %r5;
	@%p7 bra 	$L__BB1_14;
	ld.shared.f32 	%f7, [%r2+-4];
	mul.wide.u32 	%rd7, %r1, 4;
	add.s64 	%rd8, %rd1, %rd7;
	st.global.f32 	[%rd8], %f7;
$L__BB1_14:
	ret;

}
	// .globl	_Z17add_prefix_kernelPfS_jj
.visible .entry _Z17add_prefix_kernelPfS_jj(
	.param .u64 .ptr .align 1 _Z17add_prefix_kernelPfS_jj_param_0,
	.param .u64 .ptr .align 1 _Z17add_prefix_kernelPfS_jj_param_1,
	.param .u32 _Z17add_prefix_kernelPfS_jj_param_2,
	.param .u32 _Z17add_prefix_kernelPfS_jj_param_3
)
{
	.reg .pred 	%p<5>;
	.reg .b32 	%r<11>;
	.reg .b32 	%f<7>;
	.reg .b64 	%rd<9>;

	ld.param.u64 	%rd2, [_Z17add_prefix_kernelPfS_jj_param_0];
	ld.param.u64 	%rd3, [_Z17add_prefix_kernelPfS_jj_param_1];
	ld.param.u32 	%r8, [_Z17add_prefix_kernelPfS_jj_param_2];
	ld.param.u32 	%r9, [_Z17add_prefix_kernelPfS_jj_param_3];
	mov.u32 	%r1, %ctaid.x;
	setp.eq.s32 	%p1, %r1, 0;
	mov.f32 	%f6, 0f00000000;
	@%p1 bra 	$L__BB2_2;
	cvta.to.global.u64 	%rd4, %rd3;
	mul.wide.u32 	%rd5, %r1, 4;
	add.s64 	%rd6, %rd4, %rd5;
	ld.global.f32 	%f6, [%rd6];
$L__BB2_2:
	mov.u32 	%r10, %tid.x;
	setp.ge.u32 	%p2, %r10, %r9;
	@%p2 bra 	$L__BB2_7;
	mov.u32 	%r3, %ntid.x;
	cvta.to.global.u64 	%rd1, %rd2;
	mul.lo.s32 	%r4, %r9, %r1;
$L__BB2_4:
	add.s32 	%r6, %r10, %r4;
	setp.ge.u32 	%p3, %r6, %r8;
	@%p3 bra 	$L__BB2_6;
	mul.wide.u32 	%rd7, %r6, 4;
	add.s64 	%rd8, %rd1, %rd7;
	ld.global.f32 	%f4, [%rd8];
	add.f32 	%f5, %f6, %f4;
	st.global.f32 	[%rd8], %f5;
$L__BB2_6:
	add.s32 	%r10, %r10, %r3;
	setp.lt.u32 	%p4, %r10, %r9;
	@%p4 bra 	$L__BB2_4;
$L__BB2_7:
	ret;

}


// ===== COMPILED SASS (sm_100) =====

	.target	sm_100

	.elftype	@"ET_EXEC"


//--------------------- .note.nv.tkinfo           --------------------------
	.section	.note.nv.tkinfo,"",@"SHT_NOTE"
	.sectionflags	@"SHF_NOTE_NV_TKINFO"
	.tkinfo
        /*0018*/ 	.word	0x00000002
        /*0030*/ 	.string	""
        /*0030*/ 	.string	"ptxas"
        /*0030*/ 	.string	"Cuda compilation tools, release 13.0, V13.0.88"
        /*0030*/ 	.string	"Build cuda_13.0.r13.0/compiler.36424714_0"
        /*0030*/ 	.string	"-arch sm_100 -m 64 "



//--------------------- .note.nv.cuinfo           --------------------------
	.section	.note.nv.cuinfo,"",@"SHT_NOTE"
	.sectionflags	@"SHF_NOTE_NV_CUINFO"
        /*0018*/ 	.short	0x0002
        /*001a*/ 	.short	0x0064
        /*001c*/ 	.short	0x0082
	.zero		2


//--------------------- .nv.info                  --------------------------
	.section	.nv.info,"",@"SHT_CUDA_INFO"
	.align	4


	//----- nvinfo : EIATTR_REGCOUNT
	.align		4
        /*0000*/ 	.byte	0x04, 0x2f
        /*0002*/ 	.short	(.L_1 - .L_0)
	.align		4
.L_0:
        /*0004*/ 	.word	index@(_Z31coarsened_exclusive_scan_kernelPfS_S_j)
        /*0008*/ 	.word	0x00000020


	//----- nvinfo : EIATTR_FRAME_SIZE
	.align		4
.L_1:
        /*000c*/ 	.byte	0x04, 0x11
        /*000e*/ 	.short	(.L_3 - .L_2)
	.align		4
.L_2:
        /*0010*/ 	.word	index@(_Z31coarsened_exclusive_scan_kernelPfS_S_j)
        /*0014*/ 	.word	0x00000000


	//----- nvinfo : EIATTR_REGCOUNT
	.align		4
.L_3:
        /*0018*/ 	.byte	0x04, 0x2f
        /*001a*/ 	.short	(.L_5 - .L_4)
	.align		4
.L_4:
        /*001c*/ 	.word	index@(_Z31block_sum_exclusive_scan_kernelPfS_j)
        /*0020*/ 	.word	0x0000000c


	//----- nvinfo : EIATTR_FRAME_SIZE
	.align		4
.L_5:
        /*0024*/ 	.byte	0x04, 0x11
        /*0026*/ 	.short	(.L_7 - .L_6)
	.align		4
.L_6:
        /*0028*/ 	.word	index@(_Z31block_sum_exclusive_scan_kernelPfS_j)
        /*002c*/ 	.word	0x00000000


	//----- nvinfo : EIATTR_REGCOUNT
	.align		4
.L_7:
        /*0030*/ 	.byte	0x04, 0x2f
        /*0032*/ 	.short	(.L_9 - .L_8)
	.align		4
.L_8:
        /*0034*/ 	.word	index@(_Z17add_prefix_kernelPfS_jj)
        /*0038*/ 	.word	0x0000000c


	//----- nvinfo : EIATTR_FRAME_SIZE
	.align		4
.L_9:
        /*003c*/ 	.byte	0x04, 0x11
        /*003e*/ 	.short	(.L_11 - .L_10)
	.align		4
.L_10:
        /*0040*/ 	.word	index@(_Z17add_prefix_kernelPfS_jj)
        /*0044*/ 	.word	0x00000000


	//----- nvinfo : EIATTR_MIN_STACK_SIZE
	.align		4
.L_11:
        /*0048*/ 	.byte	0x04, 0x12
        /*004a*/ 	.short	(.L_13 - .L_12)
	.align		4
.L_12:
        /*004c*/ 	.word	index@(_Z17add_prefix_kernelPfS_jj)
        /*0050*/ 	.word	0x00000000


	//----- nvinfo : EIATTR_MIN_STACK_SIZE
	.align		4
.L_13:
        /*0054*/ 	.byte	0x04, 0x12
        /*0056*/ 	.short	(.L_15 - .L_14)
	.align		4
.L_14:
        /*0058*/ 	.word	index@(_Z31block_sum_exclusive_scan_kernelPfS_j)
        /*005c*/ 	.word	0x00000000


	//----- nvinfo : EIATTR_MIN_STACK_SIZE
	.align		4
.L_15:
        /*0060*/ 	.byte	0x04, 0x12
        /*0062*/ 	.short	(.L_17 - .L_16)
	.align		4
.L_16:
        /*0064*/ 	.word	index@(_Z31coarsened_exclusive_scan_kernelPfS_S_j)
        /*0068*/ 	.word	0x00000000
.L_17:


//--------------------- .nv.compat                --------------------------
	.section	.nv.compat,"",@"SHT_CUDA_COMPAT_INFO"
	.align	4
        /*0000*/ 	.byte	0x02, 0x09, 0x00, 0x00, 0x02, 0x02, 0x01, 0x00, 0x02, 0x05, 0x05, 0x00, 0x03, 0x07, 0x01, 0x01
        /*0010*/ 	.byte	0x02, 0x03, 0x00, 0x00, 0x02, 0x06, 0x01, 0x00, 0x04, 0x0b, 0x08, 0x00, 0x09, 0x00, 0x00, 0x00
        /*0020*/ 	.byte	0x00, 0x00, 0x00, 0x00


//--------------------- .nv.info._Z17add_prefix_kernelPfS_jj --------------------------
	.section	.nv.info._Z17add_prefix_kernelPfS_jj,"",@"SHT_CUDA_INFO"
	.sectionflags	@""
	.align	4


	//----- nvinfo : EIATTR_CUDA_API_VERSION
	.align		4
        /*0000*/ 	.byte	0x04, 0x37
        /*0002*/ 	.short	(.L_19 - .L_18)
.L_18:
        /*0004*/ 	.word	0x00000082


	//----- nvinfo : EIATTR_KPARAM_INFO
	.align		4
.L_19:
        /*0008*/ 	.byte	0x04, 0x17
        /*000a*/ 	.short	(.L_21 - .L_20)
.L_20:
        /*000c*/ 	.word	0x00000000
        /*0010*/ 	.short	0x0003
        /*0012*/ 	.short	0x0014
        /*0014*/ 	.byte	0x00, 0xf0, 0x11, 0x00


	//----- nvinfo : EIATTR_KPARAM_INFO
	.align		4
.L_21:
        /*0018*/ 	.byte	0x04, 0x17
        /*001a*/ 	.short	(.L_23 - .L_22)
.L_22:
        /*001c*/ 	.word	0x00000000
        /*0020*/ 	.short	0x0002
        /*0022*/ 	.short	0x0010
        /*0024*/ 	.byte	0x00, 0xf0, 0x11, 0x00


	//----- nvinfo : EIATTR_KPARAM_INFO
	.align		4
.L_23:
        /*0028*/ 	.byte	0x04, 0x17
        /*002a*/ 	.short	(.L_25 - .L_24)
.L_24:
        /*002c*/ 	.word	0x00000000
        /*0030*/ 	.short	0x0001
        /*0032*/ 	.short	0x0008
        /*0034*/ 	.byte	0x00, 0xf5, 0x21, 0x00


	//----- nvinfo : EIATTR_KPARAM_INFO
	.align		4
.L_25:
        /*0038*/ 	.byte	0x04, 0x17
        /*003a*/ 	.short	(.L_27 - .L_26)
.L_26:
        /*003c*/ 	.word	0x00000000
        /*0040*/ 	.short	0x0000
        /*0042*/ 	.short	0x0000
        /*0044*/ 	.byte	0x00, 0xf5, 0x21, 0x00


	//----- nvinfo : EIATTR_SPARSE_MMA_MASK
	.align		4
.L_27:
        /*0048*/ 	.byte	0x03, 0x50
        /*004a*/ 	.short	0x0000


	//----- nvinfo : EIATTR_MAXREG_COUNT
	.align		4
        /*004c*/ 	.byte	0x03, 0x1b
        /*004e*/ 	.short	0x00ff


	//----- nvinfo : EIATTR_MERCURY_ISA_VERSION
	.align		4
        /*0050*/ 	.byte	0x03, 0x5f
        /*0052*/ 	.short	0x0101


	//----- nvinfo : EIATTR_VRC_CTA_INIT_COUNT
	.align		4
        /*0054*/ 	.byte	0x02, 0x4a
	.zero		1
	.zero		1


	//----- nvinfo : EIATTR_EXIT_INSTR_OFFSETS
	.align		4
        /*0058*/ 	.byte	0x04, 0x1c
        /*005a*/ 	.short	(.L_29 - .L_28)


	//   ....[0]....
.L_28:
        /*005c*/ 	.word	0x000000c0


	//   ....[1]....
        /*0060*/ 	.word	0x000001c0


	//----- nvinfo : EIATTR_CRS_STACK_SIZE
	.align		4
.L_29:
        /*0064*/ 	.byte	0x04, 0x1e
        /*0066*/ 	.short	(.L_31 - .L_30)
.L_30:
        /*0068*/ 	.word	0x00000000


	//----- nvinfo : EIATTR_CBANK_PARAM_SIZE
	.align		4
.L_31:
        /*006c*/ 	.byte	0x03, 0x19
        /*006e*/ 	.short	0x0018


	//----- nvinfo : EIATTR_PARAM_CBANK
	.align		4
        /*0070*/ 	.byte	0x04, 0x0a
        /*0072*/ 	.short	(.L_33 - .L_32)
	.align		4
.L_32:
        /*0074*/ 	.word	index@(.nv.constant0._Z17add_prefix_kernelPfS_jj)
        /*0078*/ 	.short	0x0380
        /*007a*/ 	.short	0x0018


	//----- nvinfo : EIATTR_SW_WAR
	.align		4
.L_33:
        /*007c*/ 	.byte	0x04, 0x36
        /*007e*/ 	.short	(.L_35 - .L_34)
.L_34:
        /*0080*/ 	.word	0x00000008
.L_35:


//--------------------- .nv.info._Z31block_sum_exclusive_scan_kernelPfS_j --------------------------
	.section	.nv.info._Z31block_sum_exclusive_scan_kernelPfS_j,"",@"SHT_CUDA_INFO"
	.sectionflags	@""
	.align	4


	//----- nvinfo : EIATTR_CUDA_API_VERSION
	.align		4
        /*0000*/ 	.byte	0x04, 0x37
        /*0002*/ 	.short	(.L_37 - .L_36)
.L_36:
        /*0004*/ 	.word	0x00000082


	//----- nvinfo : EIATTR_KPARAM_INFO
	.align		4
.L_37:
        /*0008*/ 	.byte	0x04, 0x17
        /*000a*/ 	.short	(.L_39 - .L_38)
.L_38:
        /*000c*/ 	.word	0x00000000
        /*0010*/ 	.short	0x0002
        /*0012*/ 	.short	0x0010
        /*0014*/ 	.byte	0x00, 0xf0, 0x11, 0x00


	//----- nvinfo : EIATTR_KPARAM_INFO
	.align		4
.L_39:
        /*0018*/ 	.byte	0x04, 0x17
        /*001a*/ 	.short	(.L_41 - .L_40)
.L_40:
        /*001c*/ 	.word	0x00000000
        /*0020*/ 	.short	0x0001
        /*0022*/ 	.short	0x0008
        /*0024*/ 	.byte	0x00, 0xf5, 0x21, 0x00


	//----- nvinfo : EIATTR_KPARAM_INFO
	.align		4
.L_41:
        /*0028*/ 	.byte	0x04, 0x17
        /*002a*/ 	.short	(.L_43 - .L_42)
.L_42:
        /*002c*/ 	.word	0x00000000
        /*0030*/ 	.short	0x0000
        /*0032*/ 	.short	0x0000
        /*0034*/ 	.byte	0x00, 0xf5, 0x21, 0x00


	//----- nvinfo : EIATTR_SPARSE_MMA_MASK
	.align		4
.L_43:
        /*0038*/ 	.byte	0x03, 0x50
        /*003a*/ 	.short	0x0000


	//----- nvinfo : EIATTR_MAXREG_COUNT
	.align		4
        /*003c*/ 	.byte	0x03, 0x1b
        /*003e*/ 	.short	0x00ff


	//----- nvinfo : EIATTR_NUM_BARRIERS
	.align		4
        /*0040*/ 	.byte	0x02, 0x4c
        /*0042*/ 	.byte	0x01
	.zero		1


	//----- nvinfo : EIATTR_MERCURY_ISA_VERSION
	.align		4
        /*0044*/ 	.byte	0x03, 0x5f
        /*0046*/ 	.short	0x0101


	//----- nvinfo : EIATTR_VRC_CTA_INIT_COUNT
	.align		4
        /*0048*/ 	.byte	0x02, 0x4a
	.zero		1
	.zero		1


	//----- nvinfo : EIATTR_EXIT_INSTR_OFFSETS
	.align		4
        /*004c*/ 	.byte	0x04, 0x1c
        /*004e*/ 	.short	(.L_45 - .L_44)


	//   ....[0]....
.L_44:
        /*0050*/ 	.word	0x00000230


	//   ....[1]....
        /*0054*/ 	.word	0x00000250


	//   ....[2]....
        /*0058*/ 	.word	0x000002a0


	//----- nvinfo : EIATTR_CBANK_PARAM_SIZE
	.align		4
.L_45:
        /*005c*/ 	.byte	0x03, 0x19
        /*005e*/ 	.short	0x0014


	//----- nvinfo : EIATTR_PARAM_CBANK
	.align		4
        /*0060*/ 	.byte	0x04, 0x0a
        /*0062*/ 	.short	(.L_47 - .L_46)
	.align		4
.L_46:
        /*0064*/ 	.word	index@(.nv.constant0._Z31block_sum_exclusive_scan_kernelPfS_j)
        /*0068*/ 	.short	0x0380
        /*006a*/ 	.short	0x0014


	//----- nvinfo : EIATTR_SW_WAR
	.align		4
.L_47:
        /*006c*/ 	.byte	0x04, 0x36
        /*006e*/ 	.short	(.L_49 - .L_48)
.L_48:
        /*0070*/ 	.word	0x00000008
.L_49:


//--------------------- .nv.info._Z31coarsened_exclusive_scan_kernelPfS_S_j --------------------------
	.section	.nv.info._Z31coarsened_exclusive_scan_kernelPfS_S_j,"",@"SHT_CUDA_INFO"
	.sectionflags	@""
	.align	4


	//----- nvinfo : EIATTR_CUDA_API_VERSION
	.align		4
        /*0000*/ 	.byte	0x04, 0x37
        /*0002*/ 	.short	(.L_51 - .L_50)
.L_50:
        /*0004*/ 	.word	0x00000082


	//----- nvinfo : EIATTR_KPARAM_INFO
	.align		4
.L_51:
        /*0008*/ 	.byte	0x04, 0x17
        /*000a*/ 	.short	(.L_53 - .L_52)
.L_52:
        /*000c*/ 	.word	0x00000000
        /*0010*/ 	.short	0x0003
        /*0012*/ 	.short	0x0018
        /*0014*/ 	.byte	0x00, 0xf0, 0x11, 0x00


	//----- nvinfo : EIATTR_KPARAM_INFO
	.align		4
.L_53:
        /*0018*/ 	.byte	0x04, 0x17
        /*001a*/ 	.short	(.L_55 - .L_54)
.L_54:
        /*001c*/ 	.word	0x00000000
        /*0020*/ 	.short	0x0002
        /*0022*/ 	.short	0x0010
        /*0024*/ 	.byte	0x00, 0xf5, 0x21, 0x00


	//----- nvinfo : EIATTR_KPARAM_INFO
	.align		4
.L_55:
        /*0028*/ 	.byte	0x04, 0x17
        /*002a*/ 	.short	(.L_57 - .L_56)
.L_56:
        /*002c*/ 	.word	0x00000000
        /*0030*/ 	.short	0x0001
        /*0032*/ 	.short	0x0008
        /*0034*/ 	.byte	0x00, 0xf5, 0x21, 0x00


	//----- nvinfo : EIATTR_KPARAM_INFO
	.align		4
.L_57:
        /*0038*/ 	.byte	0x04, 0x17
        /*003a*/ 	.short	(.L_59 - .L_58)
.L_58:
        /*003c*/ 	.word	0x00000000
        /*0040*/ 	.short	0x0000
        /*0042*/ 	.short	0x0000
        /*0044*/ 	.byte	0x00, 0xf5, 0x21, 0x00


	//----- nvinfo : EIATTR_SPARSE_MMA_MASK
	.align		4
.L_59:
        /*0048*/ 	.byte	0x03, 0x50
        /*004a*/ 	.short	0x0000


	//----- nvinfo : EIATTR_MAXREG_COUNT
	.align		4
        /*004c*/ 	.byte	0x03, 0x1b
        /*004e*/ 	.short	0x00ff


	//----- nvinfo : EIATTR_NUM_BARRIERS
	.align		4
        /*0050*/ 	.byte	0x02, 0x4c
        /*0052*/ 	.byte	0x01
	.zero		1


	//----- nvinfo : EIATTR_MERCURY_ISA_VERSION
	.align		4
        /*0054*/ 	.byte	0x03, 0x5f
        /*0056*/ 	.short	0x0101


	//----- nvinfo : EIATTR_VRC_CTA_INIT_COUNT
	.align		4
        /*0058*/ 	.byte	0x02, 0x4a
	.zero		1
	.zero		1


	//----- nvinfo : EIATTR_EXIT_INSTR_OFFSETS
	.align		4
        /*005c*/ 	.byte	0x04, 0x1c
        /*005e*/ 	.short	(.L_61 - .L_60)


	//   ....[0]....
.L_60:
        /*0060*/ 	.word	0x000012b0


	//   ....[1]....
        /*0064*/ 	.word	0x00001300


	//----- nvinfo : EIATTR_CRS_STACK_SIZE
	.align		4
.L_61:
        /*0068*/ 	.byte	0x04, 0x1e
        /*006a*/ 	.short	(.L_63 - .L_62)
.L_62:
        /*006c*/ 	.word	0x00000000


	//----- nvinfo : EIATTR_CBANK_PARAM_SIZE
	.align		4
.L_63:
        /*0070*/ 	.byte	0x03, 0x19
        /*0072*/ 	.short	0x001c


	//----- nvinfo : EIATTR_PARAM_CBANK
	.align		4
        /*0074*/ 	.byte	0x04, 0x0a
        /*0076*/ 	.short	(.L_65 - .L_64)
	.align		4
.L_64:
        /*0078*/ 	.word	index@(.nv.constant0._Z31coarsened_exclusive_scan_kernelPfS_S_j)
        /*007c*/ 	.short	0x0380
        /*007e*/ 	.short	0x001c


	//----- nvinfo : EIATTR_SW_WAR
	.align		4
.L_65:
        /*0080*/ 	.byte	0x04, 0x36
        /*0082*/ 	.short	(.L_67 - .L_66)
.L_66:
        /*0084*/ 	.word	0x00000008
.L_67:


//--------------------- .nv.callgraph             --------------------------
	.section	.nv.callgraph,"",@"SHT_CUDA_CALLGRAPH"
	.align	4
	.sectionentsize	8
	.align		4
        /*0000*/ 	.word	0x00000000
	.align		4
        /*0004*/ 	.word	0xffffffff
	.align		4
        /*0008*/ 	.word	0x00000000
	.align		4
        /*000c*/ 	.word	0xfffffffe
	.align		4
        /*0010*/ 	.word	0x00000000
	.align		4
        /*0014*/ 	.word	0xfffffffd
	.align		4
        /*0018*/ 	.word	0x00000000
	.align		4
        /*001c*/ 	.word	0xfffffffc


//--------------------- .text._Z17add_prefix_kernelPfS_jj --------------------------
	.section	.text._Z17add_prefix_kernelPfS_jj,"ax",@progbits
	.align	128
        .global         _Z17add_prefix_kernelPfS_jj
        .type           _Z17add_prefix_kernelPfS_jj,@function
        .size           _Z17add_prefix_kernelPfS_jj,(.L_x_12 - _Z17add_prefix_kernelPfS_jj)
        .other          _Z17add_prefix_kernelPfS_jj,@"STO_CUDA_ENTRY STV_DEFAULT"
_Z17add_prefix_kernelPfS_jj:
.text._Z17add_prefix_kernelPfS_jj:
[----:B------:R-:W-:Y:S01]  /*0000*/  LDC R1, c[0x0][0x37c] ;  /* 0x0000df00ff017b82 */ /* 0x000fe20000000800 */
[----:B------:R-:W0:Y:S01]  /*0010*/  S2R R9, SR_CTAID.X ;  /* 0x0000000000097919 */ /* 0x000e220000002500 */
[----:B------:R-:W1:Y:S01]  /*0020*/  LDCU.64 UR4, c[0x0][0x358] ;  /* 0x00006b00ff0477ac */ /* 0x000e620008000a00 */
[----:B------:R-:W-:Y:S01]  /*0030*/  HFMA2 R0, -RZ, RZ, 0, 0 ;  /* 0x00000000ff007431 */ /* 0x000fe200000001ff */
[----:B------:R-:W2:Y:S01]  /*0040*/  S2R R6, SR_TID.X ;  /* 0x0000000000067919 */ /* 0x000ea20000002100 */
[----:B0-----:R-:W-:-:S13]  /*0050*/  ISETP.NE.AND P0, PT, R9, RZ, PT ;  /* 0x000000ff0900720c */ /* 0x001fda0003f05270 */
[----:B-12---:R-:W-:Y:S05]  /*0060*/  @!P0 BRA `(.L_x_0) ;  /* 0x00000000000c8947 */ /* 0x006fea0003800000 */
[----:B------:R-:W0:Y:S02]  /*0070*/  LDC.64 R2, c[0x0][0x388] ;  /* 0x0000e200ff027b82 */ /* 0x000e240000000a00 */
[----:B0-----:R-:W-:-:S05]  /*0080*/  IMAD.WIDE.U32 R2, R9, 0x4, R2 ;  /* 0x0000000409027825 */ /* 0x001fca00078e0002 */
[----:B------:R0:W5:Y:S02]  /*0090*/  LDG.E R0, desc[UR4][R2.64] ;  /* 0x0000000402007981 */ /* 0x000164000c1e1900 */
.L_x_0:
[----:B------:R-:W1:Y:S02]  /*00a0*/  LDCU UR6, c[0x0][0x394] ;  /* 0x00007280ff0677ac */ /* 0x000e640008000800 */
[----:B-1----:R-:W-:-:S13]  /*00b0*/  ISETP.GE.U32.AND P0, PT, R6, UR6, PT ;  /* 0x0000000606007c0c */ /* 0x002fda000bf06070 */
[----:B------:R-:W-:Y:S05]  /*00c0*/  @P0 EXIT ;  /* 0x000000000000094d */ /* 0x000fea0003800000 */
[----:B------:R-:W1:Y:S01]  /*00d0*/  LDC.64 R4, c[0x0][0x380] ;  /* 0x0000e000ff047b82 */ /* 0x000e620000000a00 */
[----:B------:R-:W2:Y:S01]  /*00e0*/  LDCU UR6, c[0x0][0x360] ;  /* 0x00006c00ff0677ac */ /* 0x000ea20008000800 */
[----:B------:R-:W3:Y:S02]  /*00f0*/  LDCU.64 UR8, c[0x0][0x390] ;  /* 0x00007200ff0877ac */ /* 0x000ee40008000a00 */
.L_x_3:
[----:B0--3--:R-:W-:Y:S01]  /*0100*/  IMAD R3, R9, UR9, R6 ;  /* 0x0000000909037c24 */ /* 0x009fe2000f8e0206 */
[----:B--2---:R-:W-:Y:S01]  /*0110*/  IADD3 R6, PT, PT, R6, UR6, RZ ;  /* 0x0000000606067c10 */ /* 0x004fe2000fffe0ff */
[----:B------:R-:W-:Y:S03]  /*0120*/  BSSY.RECONVERGENT B0, `(.L_x_1) ;  /* 0x0000008000007945 */ /* 0x000fe60003800200 */
[----:B------:R-:W-:Y:S02]  /*0130*/  ISETP.GE.U32.AND P0, PT, R3, UR8, PT ;  /* 0x0000000803007c0c */ /* 0x000fe4000bf06070 */
[----:B------:R-:W-:-:S11]  /*0140*/  ISETP.GE.U32.AND P1, PT, R6, UR9, PT ;  /* 0x0000000906007c0c */ /* 0x000fd6000bf26070 */
[----:B------:R-:W-:Y:S05]  /*0150*/  @P0 BRA `(.L_x_2) ;  /* 0x0000000000100947 */ /* 0x000fea0003800000 */
[----:B-1----:R-:W-:-:S05]  /*0160*/  IMAD.WIDE.U32 R2, R3, 0x4, R4 ;  /* 0x0000000403027825 */ /* 0x002fca00078e0004 */
[----:B------:R-:W2:Y:S02]  /*0170*/  LDG.E R7, desc[UR4][R2.64] ;  /* 0x0000000402077981 */ /* 0x000ea4000c1e1900 */
[----:B--2--5:R-:W-:-:S05]  /*0180*/  FADD R7, R7, R0 ;  /* 0x0000000007077221 */ /* 0x024fca0000000000 */
[----:B------:R0:W-:Y:S02]  /*0190*/  STG.E desc[UR4][R2.64], R7 ;  /* 0x0000000702007986 */ /* 0x0001e4000c101904 */
.L_x_2:
[----:B------:R-:W-:Y:S05]  /*01a0*/  BSYNC.RECONVERGENT B0 ;  /* 0x0000000000007941 */ /* 0x000fea0003800200 */
.L_x_1:
[----:B------:R-:W-:Y:S05]  /*01b0*/  @!P1 BRA `(.L_x_3) ;  /* 0xfffffffc00d09947 */ /* 0x000fea000383ffff */
[----:B------:R-:W-:Y:S05]  /*01c0*/  EXIT ;  /* 0x000000000000794d */ /* 0x000fea0003800000 */
.L_x_4:
[----:B------:R-:W-:-:S00]  /*01d0*/  BRA `(.L_x_4) ;  /* 0xfffffffc00fc7947 */ /* 0x000fc0000383ffff */
[----:B------:R-:W-:-:S00]  /*01e0*/  NOP ;  /* 0x0000000000007918 */ /* 0x000fc00000000000 */
        /* <DEDUP_REMOVED lines=9> */
.L_x_12:


//--------------------- .text._Z31block_sum_exclusive_scan_kernelPfS_j --------------------------
	.section	.text._Z31block_sum_exclusive_scan_kernelPfS_j,"ax",@progbits
	.align	128
        .global         _Z31block_sum_exclusive_scan_kernelPfS_j
        .type           _Z31block_sum_exclusive_scan_kernelPfS_j,@function
        .size           _Z31block_sum_exclusive_scan_kernelPfS_j,(.L_x_13 - _Z31block_sum_exclusive_scan_kernelPfS_j)
        .other          _Z31block_sum_exclusive_scan_kernelPfS_j,@"STO_CUDA_ENTRY STV_DEFAULT"
_Z31block_sum_exclusive_scan_kernelPfS_j:
.text._Z31block_sum_exclusive_scan_kernelPfS_j:
[----:B------:R-:W-:Y:S01]  /*0000*/  LDC R1, c[0x0][0x37c] ;  /* 0x0000df00ff017b82 */ /* 0x000fe20000000800 */
[----:B------:R-:W0:Y:S01]  /*0010*/  S2R R9, SR_TID.X ;  /* 0x0000000000097919 */ /* 0x000e220000002100 */
[----:B------:R-:W0:Y:S01]  /*0020*/  LDCU UR6, c[0x0][0x390] ;  /* 0x00007200ff0677ac */ /* 0x000e220008000800 */
[----:B------:R-:W1:Y:S01]  /*0030*/  LDCU.64 UR8, c[0x0][0x358] ;  /* 0x00006b00ff0877ac */ /* 0x000e620008000a00 */
[----:B0-----:R-:W-:-:S13]  /*0040*/  ISETP.GE.U32.AND P1, PT, R9, UR6, PT ;  /* 0x0000000609007c0c */ /* 0x001fda000bf26070 */
[----:B------:R-:W0:Y:S02]  /*0050*/  @!P1 LDC.64 R2, c[0x0][0x380] ;  /* 0x0000e000ff029b82 */ /* 0x000e240000000a00 */
[----:B0-----:R-:W-:-:S06]  /*0060*/  @!P1 IMAD.WIDE.U32 R2, R9, 0x4, R2 ;  /* 0x0000000409029825 */ /* 0x001fcc00078e0002 */
[----:B-1----:R-:W2:Y:S01]  /*0070*/  @!P1 LDG.E R3, desc[UR8][R2.64] ;  /* 0x0000000802039981 */ /* 0x002ea2000c1e1900 */
[----:B------:R-:W0:Y:S01]  /*0080*/  S2UR UR5, SR_CgaCtaId ;  /* 0x00000000000579c3 */ /* 0x000e220000008800 */
[----:B------:R-:W-:Y:S01]  /*0090*/  UMOV UR4, 0x400 ;  /* 0x0000040000047882 */ /* 0x000fe20000000000 */
[----:B------:R-:W-:Y:S01]  /*00a0*/  ISETP.NE.AND P0, PT, R9, RZ, PT ;  /* 0x000000ff0900720c */ /* 0x000fe20003f05270 */
[----:B------:R-:W-:-:S12]  /*00b0*/  UISETP.GE.U32.AND UP0, UPT, UR6, 0x2, UPT ;  /* 0x000000020600788c */ /* 0x000fd8000bf06070 */
[----:B------:R-:W1:Y:S01]  /*00c0*/  @!P0 LDC.64 R4, c[0x0][0x388] ;  /* 0x0000e200ff048b82 */ /* 0x000e620000000a00 */
[----:B0-----:R-:W-:-:S06]  /*00d0*/  ULEA UR4, UR5, UR4, 0x18 ;  /* 0x0000000405047291 */ /* 0x001fcc000f8ec0ff */
[----:B------:R-:W-:-:S05]  /*00e0*/  LEA R0, R9, UR4, 0x2 ;  /* 0x0000000409007c11 */ /* 0x000fca000f8e10ff */
[----:B--2---:R0:W-:Y:S04]  /*00f0*/  @!P1 STS [R0], R3 ;  /* 0x0000000300009388 */ /* 0x0041e80000000800 */
[----:B------:R0:W-:Y:S01]  /*0100*/  @P1 STS [R0], RZ ;  /* 0x000000ff00001388 */ /* 0x0001e20000000800 */
[----:B------:R-:W-:Y:S06]  /*0110*/  BAR.SYNC.DEFER_BLOCKING 0x0 ;  /* 0x0000000000007b1d */ /* 0x000fec0000010000 */
[----:B-1----:R-:W-:Y:S05]  /*0120*/  BRA.U !UP0, `(.L_x_5) ;  /* 0x00000001083c7547 */ /* 0x002fea000b800000 */
[----:B------:R-:W1:Y:S01]  /*0130*/  LDCU UR6, c[0x0][0x390] ;  /* 0x00007200ff0677ac */ /* 0x000e620008000800 */
[----:B------:R-:W-:-:S05]  /*0140*/  UMOV UR5, 0x1 ;  /* 0x0000000100057882 */ /* 0x000fca0000000000 */
.L_x_6:
[----:B------:R-:W-:Y:S01]  /*0150*/  ISETP.GE.U32.AND P1, PT, R9, UR5, PT ;  /* 0x0000000509007c0c */ /* 0x000fe2000bf26070 */
[----:B0-2---:R-:W-:-:S12]  /*0160*/  IMAD.MOV.U32 R3, RZ, RZ, RZ ;  /* 0x000000ffff037224 */ /* 0x005fd800078e00ff */
[----:B------:R-:W-:Y:S01]  /*0170*/  @P1 VIADD R2, R9, -UR5 ;  /* 0x8000000509021c36 */ /* 0x000fe20008000000 */
[----:B------:R-:W-:-:S04]  /*0180*/  USHF.L.U32 UR5, UR5, 0x1, URZ ;  /* 0x0000000105057899 */ /* 0x000fc800080006ff */
[----:B------:R-:W-:Y:S01]  /*0190*/  @P1 LEA R6, R2, UR4, 0x2 ;  /* 0x0000000402061c11 */ /* 0x000fe2000f8e10ff */
[----:B-1----:R-:W-:Y:S01]  /*01a0*/  UISETP.GE.U32.AND UP0, UPT, UR5, UR6, UPT ;  /* 0x000000060500728c */ /* 0x002fe2000bf06070 */
[----:B------:R-:W-:Y:S04]  /*01b0*/  @P1 LDS R2, [R0] ;  /* 0x0000000000021984 */ /* 0x000fe80000000800 */
[----:B------:R-:W0:Y:S02]  /*01c0*/  @P1 LDS R7, [R6] ;  /* 0x0000000006071984 */ /* 0x000e240000000800 */
[----:B0-----:R-:W-:Y:S01]  /*01d0*/  @P1 FADD R3, R2, R7 ;  /* 0x0000000702031221 */ /* 0x001fe20000000000 */
[----:B------:R-:W-:Y:S06]  /*01e0*/  BAR.SYNC.DEFER_BLOCKING 0x0 ;  /* 0x0000000000007b1d */ /* 0x000fec0000010000 */
[----:B------:R2:W-:Y:S02]  /*01f0*/  @P1 STS [R0], R3 ;  /* 0x0000000300001388 */ /* 0x0005e40000000800 */
[----:B------:R-:W-:Y:S06]  /*0200*/  BAR.SYNC.DEFER_BLOCKING 0x0 ;  /* 0x0000000000007b1d */ /* 0x000fec0000010000 */
[----:B------:R-:W-:Y:S05]  /*0210*/  BRA.U !UP0, `(.L_x_6) ;  /* 0xfffffffd08cc7547 */ /* 0x000fea000b83ffff */
.L_x_5:
[----:B------:R1:W-:Y:S01]  /*0220*/  @!P0 STG.E desc[UR8][R4.64], RZ ;  /* 0x000000ff04008986 */ /* 0x0003e2000c101908 */
[----:B------:R-:W-:Y:S05]  /*0230*/  @!P0 EXIT ;  /* 0x000000000000894d */ /* 0x000fea0003800000 */
[----:B------:R-:W-:-:S13]  /*0240*/  ISETP.GE.U32.AND P0, PT, R9, UR6, PT ;  /* 0x0000000609007c0c */ /* 0x000fda000bf06070 */
[----:B------:R-:W-:Y:S05]  /*0250*/  @P0 EXIT ;  /* 0x000000000000094d */ /* 0x000fea0003800000 */
[----:B-1----:R-:W1:Y:S01]  /*0260*/  LDS R5, [R0+-0x4] ;  /* 0xfffffc0000057984 */ /* 0x002e620000000800 */
[----:B0-2---:R-:W0:Y:S02]  /*0270*/  LDC.64 R2, c[0x0][0x388] ;  /* 0x0000e200ff027b82 */ /* 0x005e240000000a00 */
[----:B0-----:R-:W-:-:S05]  /*0280*/  IMAD.WIDE.U32 R2, R9, 0x4, R2 ;  /* 0x0000000409027825 */ /* 0x001fca00078e0002 */
[----:B-1----:R-:W-:Y:S01]  /*0290*/  STG.E desc[UR8][R2.64], R5 ;  /* 0x0000000502007986 */ /* 0x002fe2000c101908 */
[----:B------:R-:W-:Y:S05]  /*02a0*/  EXIT ;  /* 0x000000000000794d */ /* 0x000fea0003800000 */
.L_x_7:
        /* <DEDUP_REMOVED lines=13> */
.L_x_13:


//--------------------- .text._Z31coarsened_exclusive_scan_kernelPfS_S_j --------------------------
	.section	.text._Z31coarsened_exclusive_scan_kernelPfS_S_j,"ax",@progbits
	.align	128
        .global         _Z31coarsened_exclusive_scan_kernelPfS_S_j
        .type           _Z31coarsened_exclusive_scan_kernelPfS_S_j,@function
        .size           _Z31coarsened_exclusive_scan_kernelPfS_S_j,(.L_x_14 - _Z31coarsened_exclusive_scan_kernelPfS_S_j)
        .other          _Z31coarsened_exclusive_scan_kernelPfS_S_j,@"STO_CUDA_ENTRY STV_DEFAULT"
_Z31coarsened_exclusive_scan_kernelPfS_S_j:
.text._Z31coarsened_exclusive_scan_kernelPfS_S_j:
[----:B------:R-:W-:Y:S01]  /*0000*/  LDC R1, c[0x0][0x37c] ;  /* 0x0000df00ff017b82 */ /* 0x000fe20000000800 */
[----:B------:R-:W0:Y:S01]  /*0010*/  S2R R0, SR_CTAID.X ;  /* 0x0000000000007919 */ /* 0x000e220000002500 */
[----:B------:R-:W1:Y:S06]  /*0020*/  LDCU UR7, c[0x0][0x398] ;  /* 0x00007300ff0777ac */ /* 0x000e6c0008000800 */
[----:B------:R-:W2:Y:S01]  /*0030*/  LDC.64 R2, c[0x0][0x380] ;  /* 0x0000e000ff027b82 */ /* 0x000ea20000000a00 */
[----:B------:R-:W3:Y:S01]  /*0040*/  S2R R4, SR_TID.X ;  /* 0x0000000000047919 */ /* 0x000ee20000002100 */
[----:B------:R-:W4:Y:S01]  /*0050*/  LDCU.64 UR8, c[0x0][0x358] ;  /* 0x00006b00ff0877ac */ /* 0x000f220008000a00 */
[----:B0-----:R-:W-:-:S04]  /*0060*/  IMAD.SHL.U32 R19, R0, 0x400, RZ ;  /* 0x0000040000137824 */ /* 0x001fc800078e00ff */
[----:B---3--:R-:W-:-:S04]  /*0070*/  IMAD R17, R4, 0x10, R19 ;  /* 0x0000001004117824 */ /* 0x008fc800078e0213 */
[C---:B--2---:R-:W-:Y:S01]  /*0080*/  IMAD.WIDE.U32 R2, R17.reuse, 0x4, R2 ;  /* 0x0000000411027825 */ /* 0x044fe200078e0002 */
[C---:B-1----:R-:W-:Y:S02]  /*0090*/  ISETP.GE.U32.AND P0, PT, R17.reuse, UR7, PT ;  /* 0x0000000711007c0c */ /* 0x042fe4000bf06070 */
[C---:B------:R-:W-:Y:S01]  /*00a0*/  IADD3 R24, PT, PT, R17.reuse, 0x1, RZ ;  /* 0x0000000111187810 */ /* 0x040fe20007ffe0ff */
[----:B------:R-:W-:-:S03]  /*00b0*/  VIADD R20, R17, 0x2 ;  /* 0x0000000211147836 */ /* 0x000fc60000000000 */
[----:B------:R-:W-:Y:S02]  /*00c0*/  ISETP.GE.U32.AND P4, PT, R24, UR7, PT ;  /* 0x0000000718007c0c */ /* 0x000fe4000bf86070 */
[----:B------:R-:W-:Y:S01]  /*00d0*/  ISETP.GE.U32.AND P3, PT, R20, UR7, PT ;  /* 0x0000000714007c0c */ /* 0x000fe2000bf66070 */
[----:B------:R-:W-:-:S04]  /*00e0*/  VIADD R21, R17, 0x3 ;  /* 0x0000000311157836 */ /* 0x000fc80000000000 */
[----:B----4-:R-:W2:Y:S01]  /*00f0*/  @!P0 LDG.E R22, desc[UR8][R2.64] ;  /* 0x0000000802168981 */ /* 0x010ea2000c1e1900 */
[----:B------:R-:W-:-:S05]  /*0100*/  ISETP.GE.U32.AND P2, PT, R21, UR7, PT ;  /* 0x0000000715007c0c */ /* 0x000fca000bf46070 */
[----:B------:R-:W3:Y:S01]  /*0110*/  @!P4 LDG.E R9, desc[UR8][R2.64+0x4] ;  /* 0x000004080209c981 */ /* 0x000ee2000c1e1900 */
[----:B------:R-:W-:-:S03]  /*0120*/  IADD3 R18, PT, PT, R17, 0x4, RZ ;  /* 0x0000000411127810 */ /* 0x000fc60007ffe0ff */
[----:B------:R-:W4:Y:S01]  /*0130*/  @!P3 LDG.E R11, desc[UR8][R2.64+0x8] ;  /* 0x00000808020bb981 */ /* 0x000f22000c1e1900 */
[----:B------:R-:W-:Y:S01]  /*0140*/  ISETP.GE.U32.AND P6, PT, R18, UR7, PT ;  /* 0x0000000712007c0c */ /* 0x000fe2000bfc6070 */
[----:B------:R-:W-:Y:S02]  /*0150*/  VIADD R5, R17, 0x5 ;  /* 0x0000000511057836 */ /* 0x000fe40000000000 */
[----:B------:R-:W5:Y:S03]  /*0160*/  @!P2 LDG.E R13, desc[UR8][R2.64+0xc] ;  /* 0x00000c08020da981 */ /* 0x000f66000c1e1900 */
[----:B------:R-:W-:-:S07]  /*0170*/  ISETP.GE.U32.AND P5, PT, R5, UR7, PT ;  /* 0x0000000705007c0c */ /* 0x000fce000bfa6070 */
[----:B------:R-:W5:Y:S06]  /*0180*/  @!P6 LDG.E R15, desc[UR8][R2.64+0x10] ;  /* 0x00001008020fe981 */ /* 0x000f6c000c1e1900 */
[----:B------:R-:W5:Y:S01]  /*0190*/  @!P5 LDG.E R23, desc[UR8][R2.64+0x14] ;  /* 0x000014080217d981 */ /* 0x000f62000c1e1900 */
[----:B------:R-:W0:Y:S01]  /*01a0*/  S2UR UR5, SR_CgaCtaId ;  /* 0x00000000000579c3 */ /* 0x000e220000008800 */
[----:B------:R-:W-:Y:S01]  /*01b0*/  UMOV UR4, 0x400 ;  /* 0x0000040000047882 */ /* 0x000fe20000000000 */
[C---:B------:R-:W-:Y:S02]  /*01c0*/  VIADD R6, R17.reuse, 0x6 ;  /* 0x0000000611067836 */ /* 0x040fe40000000000 */
[----:B------:R-:W-:-:S03]  /*01d0*/  VIADD R8, R17, 0x7 ;  /* 0x0000000711087836 */ /* 0x000fc60000000000 */
[----:B------:R-:W-:Y:S02]  /*01e0*/  ISETP.GE.U32.AND P1, PT, R6, UR7, PT ;  /* 0x0000000706007c0c */ /* 0x000fe4000bf26070 */
[----:B------:R-:W-:-:S11]  /*01f0*/  IADD3 R10, PT, PT, R17, 0x9, RZ ;  /* 0x00000009110a7810 */ /* 0x000fd60007ffe0ff */
[----:B------:R-:W5:Y:S01]  /*0200*/  @!P1 LDG.E R25, desc[UR8][R2.64+0x18] ;  /* 0x0000180802199981 */ /* 0x000f62000c1e1900 */
[----:B0-----:R-:W-:-:S06]  /*0210*/  ULEA UR6, UR5, UR4, 0x18 ;  /* 0x0000000405067291 */ /* 0x001fcc000f8ec0ff */
[----:B------:R-:W-:Y:S01]  /*0220*/  LEA R7, R4, UR6, 0x6 ;  /* 0x0000000604077c11 */ /* 0x000fe2000f8e30ff */
[----:B------:R-:W-:Y:S02]  /*0230*/  VIADD R12, R17, 0xb ;  /* 0x0000000b110c7836 */ /* 0x000fe40000000000 */
[----:B--2---:R-:W-:Y:S01]  /*0240*/  @!P0 FADD R22, RZ, R22 ;  /* 0x00000016ff168221 */ /* 0x004fe20000000000 */
[----:B------:R-:W-:-:S05]  /*0250*/  @P0 MOV R22, RZ ;  /* 0x000000ff00160202 */ /* 0x000fca0000000f00 */
[----:B------:R-:W-:Y:S04]  /*0260*/  @P4 STS [R7+0x4], R22 ;  /* 0x0000041607004388 */ /* 0x000fe80000000800 */
[----:B------:R3:W-:Y:S02]  /*0270*/  @!P4 STS [R7+0x4], R22 ;  /* 0x000004160700c388 */ /* 0x0007e40000000800 */
[----:B---3--:R-:W-:Y:S01]  /*0280*/  @!P4 FADD R22, R22, R9 ;  /* 0x000000091616c221 */ /* 0x008fe20000000000 */
[----:B------:R-:W-:Y:S01]  /*0290*/  ISETP.GE.U32.AND P4, PT, R8, UR7, PT ;  /* 0x0000000708007c0c */ /* 0x000fe2000bf86070 */
[----:B------:R-:W-:-:S03]  /*02a0*/  VIADD R9, R17, 0x8 ;  /* 0x0000000811097836 */ /* 0x000fc60000000000 */
[----:B------:R-:W-:Y:S04]  /*02b0*/  @P3 STS [R7+0x8], R22 ;  /* 0x0000081607003388 */ /* 0x000fe80000000800 */
[----:B------:R4:W-:Y:S05]  /*02c0*/  @!P3 STS [R7+0x8], R22 ;  /* 0x000008160700b388 */ /* 0x0009ea0000000800 */
[----:B------:R-:W2:Y:S01]  /*02d0*/  @!P4 LDG.E R27, desc[UR8][R2.64+0x1c] ;  /* 0x00001c08021bc981 */ /* 0x000ea2000c1e1900 */
[----:B----4-:R-:W-:Y:S01]  /*02e0*/  @!P3 FADD R22, R22, R11 ;  /* 0x0000000b1616b221 */ /* 0x010fe20000000000 */
[----:B------:R-:W-:-:S04]  /*02f0*/  ISETP.GE.U32.AND P3, PT, R9, UR7, PT ;  /* 0x0000000709007c0c */ /* 0x000fc8000bf66070 */
[----:B------:R-:W-:Y:S04]  /*0300*/  @P2 STS [R7+0xc], R22 ;  /* 0x00000c1607002388 */ /* 0x000fe80000000800 */
[----:B------:R5:W-:Y:S01]  /*0310*/  @!P2 STS [R7+0xc], R22 ;  /* 0x00000c160700a388 */ /* 0x000be20000000800 */
[----:B------:R-:W-:-:S04]  /*0320*/  VIADD R11, R17, 0xa ;  /* 0x0000000a110b7836 */ /* 0x000fc80000000000 */
[----:B------:R-:W3:Y:S01]  /*0330*/  @!P3 LDG.E R29, desc[UR8][R2.64+0x20] ;  /* 0x00002008021db981 */ /* 0x000ee2000c1e1900 */
[----:B-----5:R-:W-:Y:S01]  /*0340*/  @!P2 FADD R22, R22, R13 ;  /* 0x0000000d1616a221 */ /* 0x020fe20000000000 */
[----:B------:R-:W-:-:S04]  /*0350*/  ISETP.GE.U32.AND P2, PT, R10, UR7, PT ;  /* 0x000000070a007c0c */ /* 0x000fc8000bf46070 */
[----:B------:R-:W-:Y:S04]  /*0360*/  @P6 STS [R7+0x10], R22 ;  /* 0x0000101607006388 */ /* 0x000fe80000000800 */
[----:B------:R0:W-:Y:S02]  /*0370*/  @!P6 STS [R7+0x10], R22 ;  /* 0x000010160700e388 */ /* 0x0001e40000000800 */
[----:B0-----:R-:W-:Y:S01]  /*0380*/  @!P6 FADD R22, R22, R15 ;  /* 0x0000000f1616e221 */ /* 0x001fe20000000000 */
[----:B------:R-:W-:Y:S02]  /*0390*/  ISETP.GE.U32.AND P6, PT, R11, UR7, PT ;  /* 0x000000070b007c0c */ /* 0x000fe4000bfc6070 */
[----:B------:R-:W4:Y:S04]  /*03a0*/  @!P2 LDG.E R15, desc[UR8][R2.64+0x24] ;  /* 0x00002408020fa981 */ /* 0x000f28000c1e1900 */
[----:B------:R-:W-:Y:S04]  /*03b0*/  @P5 STS [R7+0x14], R22 ;  /* 0x0000141607005388 */ /* 0x000fe80000000800 */
[----:B------:R0:W-:Y:S04]  /*03c0*/  @!P5 STS [R7+0x14], R22 ;  /* 0x000014160700d388 */ /* 0x0001e80000000800 */
[----:B------:R-:W5:Y:S01]  /*03d0*/  @!P6 LDG.E R16, desc[UR8][R2.64+0x28] ;  /* 0x000028080210e981 */ /* 0x000f62000c1e1900 */
[----:B0-----:R-:W-:Y:S01]  /*03e0*/  @!P5 FADD R22, R22, R23 ;  /* 0x000000171616d221 */ /* 0x001fe20000000000 */
[----:B------:R-:W-:-:S13]  /*03f0*/  ISETP.GE.U32.AND P5, PT, R12, UR7, PT ;  /* 0x000000070c007c0c */ /* 0x000fda000bfa6070 */
[----:B------:R-:W5:Y:S04]  /*0400*/  @!P5 LDG.E R23, desc[UR8][R2.64+0x2c] ;  /* 0x00002c080217d981 */ /* 0x000f68000c1e1900 */
[----:B------:R-:W-:Y:S04]  /*0410*/  @P1 STS [R7+0x18], R22 ;  /* 0x0000181607001388 */ /* 0x000fe80000000800 */
[----:B------:R0:W-:Y:S01]  /*0420*/  @!P1 STS [R7+0x18], R22 ;  /* 0x0000181607009388 */ /* 0x0001e20000000800 */
[----:B------:R-:W-:Y:S01]  /*0430*/  IADD3 R13, PT, PT, R17, 0xc, RZ ;  /* 0x0000000c110d7810 */ /* 0x000fe20007ffe0ff */
[----:B0-----:R-:W-:-:S05]  /*0440*/  @!P1 FADD R22, R22, R25 ;  /* 0x0000001916169221 */ /* 0x001fca0000000000 */
[----:B------:R-:W-:Y:S04]  /*0450*/  @P4 STS [R7+0x1c], R22 ;  /* 0x00001c1607004388 */ /* 0x000fe80000000800 */
[----:B------:R2:W-:Y:S01]  /*0460*/  @!P4 STS [R7+0x1c], R22 ;  /* 0x00001c160700c388 */ /* 0x0005e20000000800 */
[----:B------:R-:W-:Y:S01]  /*0470*/  ISETP.GE.U32.AND P1, PT, R13, UR7, PT ;  /* 0x000000070d007c0c */ /* 0x000fe2000bf26070 */
[----:B------:R-:W-:-:S12]  /*0480*/  VIADD R14, R17, 0xd ;  /* 0x0000000d110e7836 */ /* 0x000fd80000000000 */
[----:B------:R-:W5:Y:S01]  /*0490*/  @!P1 LDG.E R25, desc[UR8][R2.64+0x30] ;  /* 0x0000300802199981 */ /* 0x000f62000c1e1900 */
[----:B--2---:R-:W-:-:S05]  /*04a0*/  @!P4 FADD R22, R22, R27 ;  /* 0x0000001b1616c221 */ /* 0x004fca0000000000 */
[----:B------:R-:W-:Y:S04]  /*04b0*/  @P3 STS [R7+0x20], R22 ;  /* 0x0000201607003388 */ /* 0x000fe80000000800 */
[----:B------:R3:W-:Y:S02]  /*04c0*/  @!P3 STS [R7+0x20], R22 ;  /* 0x000020160700b388 */ /* 0x0007e40000000800 */
[----:B---3--:R-:W-:Y:S01]  /*04d0*/  @!P3 FADD R22, R22, R29 ;  /* 0x0000001d1616b221 */ /* 0x008fe20000000000 */
[----:B------:R-:W-:-:S04]  /*04e0*/  ISETP.GE.U32.AND P3, PT, R14, UR7, PT ;  /* 0x000000070e007c0c */ /* 0x000fc8000bf66070 */
[----:B------:R-:W-:Y:S04]  /*04f0*/  @P2 STS [R7+0x24], R22 ;  /* 0x0000241607002388 */ /* 0x000fe80000000800 */
[----:B------:R4:W-:Y:S05]  /*0500*/  @!P2 STS [R7+0x24], R22 ;  /* 0x000024160700a388 */ /* 0x0009ea0000000800 */
[----:B------:R-:W2:Y:S01]  /*0510*/  @!P3 LDG.E R27, desc[UR8][R2.64+0x34] ;  /* 0x00003408021bb981 */ /* 0x000ea2000c1e1900 */
[----:B----4-:R-:W-:Y:S01]  /*0520*/  @!P2 FADD R22, R22, R15 ;  /* 0x0000000f1616a221 */ /* 0x010fe20000000000 */
[----:B------:R-:W-:-:S04]  /*0530*/  VIADD R15, R17, 0xe ;  /* 0x0000000e110f7836 */ /* 0x000fc80000000000 */
[----:B------:R-:W-:Y:S01]  /*0540*/  @P6 STS [R7+0x28], R22 ;  /* 0x0000281607006388 */ /* 0x000fe20000000800 */
[----:B------:R-:W-:-:S03]  /*0550*/  ISETP.GE.U32.AND P2, PT, R15, UR7, PT ;  /* 0x000000070f007c0c */ /* 0x000fc6000bf46070 */
[----:B------:R5:W-:Y:S02]  /*0560*/  @!P6 STS [R7+0x28], R22 ;  /* 0x000028160700e388 */ /* 0x000be40000000800 */
[----:B-----5:R-:W-:Y:S01]  /*0570*/  @!P6 FADD R22, R22, R16 ;  /* 0x000000101616e221 */ /* 0x020fe20000000000 */
[----:B------:R-:W-:-:S04]  /*0580*/  IADD3 R16, PT, PT, R17, 0xf, RZ ;  /* 0x0000000f11107810 */ /* 0x000fc80007ffe0ff */
[----:B------:R-:W-:Y:S01]  /*0590*/  ISETP.GE.U32.AND P4, PT, R16, UR7, PT ;  /* 0x0000000710007c0c */ /* 0x000fe2000bf86070 */
[----:B------:R-:W-:Y:S04]  /*05a0*/  @P5 STS [R7+0x2c], R22 ;  /* 0x00002c1607005388 */ /* 0x000fe80000000800 */
[----:B------:R0:W-:Y:S08]  /*05b0*/  @!P5 STS [R7+0x2c], R22 ;  /* 0x00002c160700d388 */ /* 0x0001f00000000800 */
[----:B------:R-:W3:Y:S01]  /*05c0*/  @!P4 LDG.E R29, desc[UR8][R2.64+0x3c] ;  /* 0x00003c08021dc981 */ /* 0x000ee2000c1e1900 */
[----:B0-----:R-:W-:-:S03]  /*05d0*/  @!P5 FADD R22, R22, R23 ;  /* 0x000000171616d221 */ /* 0x001fc60000000000 */
[----:B------:R0:W4:Y:S04]  /*05e0*/  @!P2 LDG.E R23, desc[UR8][R2.64+0x38] ;  /* 0x000038080217a981 */ /* 0x000128000c1e1900 */
[----:B------:R-:W-:Y:S04]  /*05f0*/  @P1 STS [R7+0x30], R22 ;  /* 0x0000301607001388 */ /* 0x000fe80000000800 */
[----:B------:R1:W-:Y:S01]  /*0600*/  @!P1 STS [R7+0x30], R22 ;  /* 0x0000301607009388 */ /* 0x0003e20000000800 */
[----:B------:R-:W-:-:S04]  /*0610*/  UIADD3 UR4, UPT, UPT, UR4, 0x1000, URZ ;  /* 0x0000100004047890 */ /* 0x000fc8000fffe0ff */
[----:B------:R-:W-:Y:S01]  /*0620*/  ULEA UR4, UR5, UR4, 0x18 ;  /* 0x0000000405047291 */ /* 0x000fe2000f8ec0ff */
[----:B-1----:R-:W-:-:S05]  /*0630*/  @!P1 FADD R22, R22, R25 ;  /* 0x0000001916169221 */ /* 0x002fca0000000000 */
[----:B------:R-:W-:Y:S04]  /*0640*/  @P3 STS [R7+0x34], R22 ;  /* 0x0000341607003388 */ /* 0x000fe80000000800 */
[----:B------:R2:W-:Y:S04]  /*0650*/  @!P3 STS [R7+0x34], R22 ;  /* 0x000034160700b388 */ /* 0x0005e80000000800 */
[----:B------:R-:W-:Y:S04]  /*0660*/  @!P0 STS [R7], RZ ;  /* 0x000000ff07008388 */ /* 0x000fe80000000800 */
[----:B------:R-:W-:Y:S01]  /*0670*/  @P0 STS [R7], RZ ;  /* 0x000000ff07000388 */ /* 0x000fe20000000800 */
[----:B------:R-:W-:Y:S01]  /*0680*/  ISETP.NE.AND P1, PT, R4, RZ, PT ;  /* 0x000000ff0400720c */ /* 0x000fe20003f25270 */
[----:B0-----:R-:W-:-:S02]  /*0690*/  IMAD.MOV.U32 R2, RZ, RZ, RZ ;  /* 0x000000ffff027224 */ /* 0x001fc400078e00ff */
[----:B--2---:R-:W-:-:S05]  /*06a0*/  @!P3 FADD R22, R22, R27 ;  /* 0x0000001b1616b221 */ /* 0x004fca0000000000 */
[----:B------:R-:W-:Y:S04]  /*06b0*/  @P2 STS [R7+0x38], R22 ;  /* 0x0000381607002388 */ /* 0x000fe80000000800 */
[----:B------:R4:W-:Y:S02]  /*06c0*/  @!P2 STS [R7+0x38], R22 ;  /* 0x000038160700a388 */ /* 0x0009e40000000800 */
[----:B----4-:R-:W-:Y:S01]  /*06d0*/  @!P2 FADD R22, R22, R23 ;  /* 0x000000171616a221 */ /* 0x010fe20000000000 */
[----:B------:R-:W-:-:S04]  /*06e0*/  LEA R23, R4, UR4, 0x2 ;  /* 0x0000000404177c11 */ /* 0x000fc8000f8e10ff */
[----:B------:R-:W-:Y:S04]  /*06f0*/  @P4 STS [R7+0x3c], R22 ;  /* 0x00003c1607004388 */ /* 0x000fe80000000800 */
[----:B------:R3:W-:Y:S02]  /*0700*/  @!P4 STS [R7+0x3c], R22 ;  /* 0x00003c160700c388 */ /* 0x0007e40000000800 */
[----:B---3--:R-:W-:-:S05]  /*0710*/  @!P4 FADD R22, R22, R29 ;  /* 0x0000001d1616c221 */ /* 0x008fca0000000000 */
[----:B------:R-:W-:Y:S01]  /*0720*/  STS [R23], R22 ;  /* 0x0000001617007388 */ /* 0x000fe20000000800 */
[----:B------:R-:W-:Y:S06]  /*0730*/  BAR.SYNC.DEFER_BLOCKING 0x0 ;  /* 0x0000000000007b1d */ /* 0x000fec0000010000 */
[----:B------:R-:W-:Y:S04]  /*0740*/  @P1 LDS R3, [R23] ;  /* 0x0000000017031984 */ /* 0x000fe80000000800 */
[----:B------:R-:W0:Y:S01]  /*0750*/  @P1 LDS R26, [R23+-0x4] ;  /* 0xfffffc00171a1984 */ /* 0x000e220000000800 */
[----:B------:R-:W-:Y:S01]  /*0760*/  BAR.SYNC.DEFER_BLOCKING 0x0 ;  /* 0x0000000000007b1d */ /* 0x000fe20000010000 */
[----:B------:R-:W-:Y:S01]  /*0770*/  ISETP.GE.U32.AND P2, PT, R4, 0x2, PT ;  /* 0x000000020400780c */ /* 0x000fe20003f46070 */
[----:B0-----:R-:W-:-:S05]  /*0780*/  @P1 FADD R2, R3, R26 ;  /* 0x0000001a03021221 */ /* 0x001fca0000000000 */
[----:B------:R-:W-:Y:S01]  /*0790*/  @P1 STS [R23], R2 ;  /* 0x0000000217001388 */ /* 0x000fe20000000800 */
[----:B------:R-:W-:Y:S06]  /*07a0*/  BAR.SYNC.DEFER_BLOCKING 0x0 ;  /* 0x0000000000007b1d */ /* 0x000fec0000010000 */
[----:B------:R-:W-:Y:S04]  /*07b0*/  @P2 LDS R3, [R23] ;  /* 0x0000000017032984 */ /* 0x000fe80000000800 */
[----:B------:R-:W0:Y:S01]  /*07c0*/  @P2 LDS R26, [R23+-0x8] ;  /* 0xfffff800171a2984 */ /* 0x000e220000000800 */
[----:B------:R-:W-:Y:S01]  /*07d0*/  IMAD.MOV.U32 R22, RZ, RZ, RZ ;  /* 0x000000ffff167224 */ /* 0x000fe200078e00ff */
[----:B------:R-:W-:Y:S01]  /*07e0*/  BAR.SYNC.DEFER_BLOCKING 0x0 ;  /* 0x0000000000007b1d */ /* 0x000fe20000010000 */
[----:B------:R-:W-:Y:S01]  /*07f0*/  ISETP.GE.U32.AND P3, PT, R4, 0x4, PT ;  /* 0x000000040400780c */ /* 0x000fe20003f66070 */
[----:B0-----:R-:W-:-:S05]  /*0800*/  @P2 FADD R22, R3, R26 ;  /* 0x0000001a03162221 */ /* 0x001fca0000000000 */
[----:B------:R-:W-:Y:S01]  /*0810*/  @P2 STS [R23], R22 ;  /* 0x0000001617002388 */ /* 0x000fe20000000800 */
[----:B------:R-:W-:Y:S06]  /*0820*/  BAR.SYNC.DEFER_BLOCKING 0x0 ;  /* 0x0000000000007b1d */ /* 0x000fec0000010000 */
[----:B------:R-:W-:Y:S04]  /*0830*/  @P3 LDS R3, [R23] ;  /* 0x0000000017033984 */ /* 0x000fe80000000800 */
[----:B------:R-:W0:Y:S01]  /*0840*/  @P3 LDS R26, [R23+-0x10] ;  /* 0xfffff000171a3984 */ /* 0x000e220000000800 */
[----:B------:R-:W-:Y:S01]  /*0850*/  HFMA2 R2, -RZ, RZ, 0, 0 ;  /* 0x00000000ff027431 */ /* 0x000fe200000001ff */
        /* <DEDUP_REMOVED lines=23> */
[----:B------:R-:W-:Y:S01]  /*09d0*/  MOV R22, RZ ;  /* 0x000000ff00167202 */ /* 0x000fe20000000f00 */
[----:B------:R-:W-:Y:S01]  /*09e0*/  BSSY.RECONVERGENT B0, `(.L_x_8) ;  /* 0x000008b000007945 */ /* 0x000fe20003800200 */
[----:B0-----:R-:W-:Y:S01]  /*09f0*/  @P2 FADD R22, R3, R26 ;  /* 0x0000001a03162221 */ /* 0x001fe20000000000 */
[----:B------:R-:W-:Y:S06]  /*0a00*/  BAR.SYNC.DEFER_BLOCKING 0x0 ;  /* 0x0000000000007b1d */ /* 0x000fec0000010000 */
[----:B------:R0:W-:Y:S02]  /*0a10*/  @P2 STS [R23], R22 ;  /* 0x0000001617002388 */ /* 0x0001e40000000800 */
[----:B------:R-:W-:Y:S06]  /*0a20*/  BAR.SYNC.DEFER_BLOCKING 0x0 ;  /* 0x0000000000007b1d */ /* 0x000fec0000010000 */
[----:B------:R-:W-:Y:S05]  /*0a30*/  @!P1 BRA `(.L_x_9) ;  /* 0x0000000400109947 */ /* 0x000fea0003800000 */
[----:B0-----:R-:W-:Y:S01]  /*0a40*/  LDS R23, [R23+-0x4] ;  /* 0xfffffc0017177984 */ /* 0x001fe20000000800 */
[----:B------:R-:W0:Y:S01]  /*0a50*/  LDC.64 R2, c[0x0][0x388] ;  /* 0x0000e200ff027b82 */ /* 0x000e220000000a00 */
[----:B------:R-:W-:Y:S02]  /*0a60*/  ISETP.GE.U32.AND P6, PT, R24, UR7, PT ;  /* 0x0000000718007c0c */ /* 0x000fe4000bfc6070 */
[----:B------:R-:W1:Y:S01]  /*0a70*/  @!P0 LDS R22, [R7] ;  /* 0x0000000007168984 */ /* 0x000e620000000800 */
[----:B------:R-:W-:Y:S02]  /*0a80*/  ISETP.GE.U32.AND P4, PT, R21, UR7, PT ;  /* 0x0000000715007c0c */ /* 0x000fe4000bf86070 */
[----:B------:R-:W-:Y:S02]  /*0a90*/  ISETP.GE.U32.AND P5, PT, R20, UR7, PT ;  /* 0x0000000714007c0c */ /* 0x000fe4000bfa6070 */
[----:B------:R-:W-:Y:S02]  /*0aa0*/  ISETP.GE.U32.AND P3, PT, R18, UR7, PT ;  /* 0x0000000712007c0c */ /* 0x000fe4000bf66070 */
[----:B------:R-:W-:-:S02]  /*0ab0*/  ISETP.GE.U32.AND P2, PT, R5, UR7, PT ;  /* 0x0000000705007c0c */ /* 0x000fc4000bf46070 */
[----:B------:R-:W-:Y:S02]  /*0ac0*/  ISETP.GE.U32.AND P1, PT, R6, UR7, PT ;  /* 0x0000000706007c0c */ /* 0x000fe4000bf26070 */
[----:B------:R-:W2:Y:S05]  /*0ad0*/  @!P6 LDS R18, [R7+0x4] ;  /* 0x000004000712e984 */ /* 0x000eaa0000000800 */
[----:B------:R-:W3:Y:S04]  /*0ae0*/  @!P5 LDS R20, [R7+0x8] ;  /* 0x000008000714d984 */ /* 0x000ee80000000800 */
[----:B------:R-:W4:Y:S01]  /*0af0*/  @!P3 LDS R6, [R7+0x10] ;  /* 0x000010000706b984 */ /* 0x000f220000000800 */
[----:B0-----:R-:W-:-:S03]  /*0b00*/  IMAD.WIDE.U32 R2, R17, 0x4, R2 ;  /* 0x0000000411027825 */ /* 0x001fc600078e0002 */
[----:B------:R-:W0:Y:S01]  /*0b10*/  @!P1 LDS R24, [R7+0x18] ;  /* 0x0000180007189984 */ /* 0x000e220000000800 */
[----:B-1----:R-:W-:-:S03]  /*0b20*/  @!P0 FADD R17, R23, R22 ;  /* 0x0000001617118221 */ /* 0x002fc60000000000 */
[----:B------:R-:W-:Y:S04]  /*0b30*/  @!P2 LDS R22, [R7+0x14] ;  /* 0x000014000716a984 */ /* 0x000fe80000000800 */
[----:B------:R-:W-:Y:S01]  /*0b40*/  @!P0 STG.E desc[UR8][R2.64], R17 ;  /* 0x0000001102008986 */ /* 0x000fe2000c101908 */
[----:B------:R-:W-:-:S03]  /*0b50*/  ISETP.GE.U32.AND P0, PT, R8, UR7, PT ;  /* 0x0000000708007c0c */ /* 0x000fc6000bf06070 */
[----:B------:R-:W1:Y:S01]  /*0b60*/  @!P4 LDS R8, [R7+0xc] ;  /* 0x00000c000708c984 */ /* 0x000e620000000800 */
[----:B--2---:R-:W-:-:S05]  /*0b70*/  @!P6 FADD R5, R23, R18 ;  /* 0x000000121705e221 */ /* 0x004fca0000000000 */
[----:B------:R-:W-:Y:S01]  /*0b80*/  @!P6 STG.E desc[UR8][R2.64+0x4], R5 ;  /* 0x000004050200e986 */ /* 0x000fe2000c101908 */
[----:B------:R-:W-:Y:S01]  /*0b90*/  ISETP.GE.U32.AND P6, PT, R9, UR7, PT ;  /* 0x0000000709007c0c */ /* 0x000fe2000bfc6070 */
[C---:B---3--:R-:W-:Y:S02]  /*0ba0*/  @!P5 FADD R19, R23.reuse, R20 ;  /* 0x000000141713d221 */ /* 0x048fe40000000000 */
[----:B------:R-:W2:Y:S01]  /*0bb0*/  @!P0 LDS R26, [R7+0x1c] ;  /* 0x00001c00071a8984 */ /* 0x000ea20000000800 */
[C---:B----4-:R-:W-:Y:S01]  /*0bc0*/  @!P3 FADD R9, R23.reuse, R6 ;  /* 0x000000061709b221 */ /* 0x050fe20000000000 */
[----:B0-----:R-:W-:Y:S02]  /*0bd0*/  @!P1 FADD R21, R23, R24 ;  /* 0x0000001817159221 */ /* 0x001fe40000000000 */
[----:B------:R-:W-:Y:S01]  /*0be0*/  @!P5 STG.E desc[UR8][R2.64+0x8], R19 ;  /* 0x000008130200d986 */ /* 0x000fe2000c101908 */
[----:B------:R-:W-:-:S03]  /*0bf0*/  ISETP.GE.U32.AND P5, PT, R10, UR7, PT ;  /* 0x000000070a007c0c */ /* 0x000fc6000bfa6070 */
[----:B------:R-:W-:Y:S01]  /*0c00*/  @!P3 STG.E desc[UR8][R2.64+0x10], R9 ;  /* 0x000010090200b986 */ /* 0x000fe2000c101908 */
[----:B------:R-:W-:-:S03]  /*0c10*/  ISETP.GE.U32.AND P3, PT, R12, UR7, PT ;  /* 0x000000070c007c0c */ /* 0x000fc6000bf66070 */
[----:B------:R-:W-:Y:S01]  /*0c20*/  @!P1 STG.E desc[UR8][R2.64+0x18], R21 ;  /* 0x0000181502009986 */ /* 0x000fe2000c101908 */
[----:B------:R-:W-:-:S03]  /*0c30*/  ISETP.GE.U32.AND P1, PT, R14, UR7, PT ;  /* 0x000000070e007c0c */ /* 0x000fc6000bf26070 */
[----:B------:R-:W0:Y:S04]  /*0c40*/  @!P6 LDS R6, [R7+0x20] ;  /* 0x000020000706e984 */ /* 0x000e280000000800 */
[----:B------:R-:W3:Y:S04]  /*0c50*/  @!P5 LDS R10, [R7+0x24] ;  /* 0x00002400070ad984 */ /* 0x000ee80000000800 */
[----:B------:R-:W4:Y:S04]  /*0c60*/  @!P3 LDS R14, [R7+0x2c] ;  /* 0x00002c00070eb984 */ /* 0x000f280000000800 */
[----:B------:R-:W5:Y:S01]  /*0c70*/  @!P1 LDS R18, [R7+0x34] ;  /* 0x0000340007129984 */ /* 0x000f620000000800 */
[----:B-1----:R-:W-:-:S05]  /*0c80*/  @!P4 FADD R17, R23, R8 ;  /* 0x000000081711c221 */ /* 0x002fca0000000000 */
[----:B------:R-:W-:Y:S01]  /*0c90*/  @!P4 STG.E desc[UR8][R2.64+0xc], R17 ;  /* 0x00000c110200c986 */ /* 0x000fe2000c101908 */
[----:B------:R-:W-:Y:S01]  /*0ca0*/  ISETP.GE.U32.AND P4, PT, R11, UR7, PT ;  /* 0x000000070b007c0c */ /* 0x000fe2000bf86070 */
[C---:B------:R-:W-:Y:S01]  /*0cb0*/  @!P2 FADD R11, R23.reuse, R22 ;  /* 0x00000016170ba221 */ /* 0x040fe20000000000 */
[----:B--2---:R-:W-:-:S04]  /*0cc0*/  @!P0 FADD R5, R23, R26 ;  /* 0x0000001a17058221 */ /* 0x004fc80000000000 */
[----:B------:R3:W-:Y:S01]  /*0cd0*/  @!P2 STG.E desc[UR8][R2.64+0x14], R11 ;  /* 0x0000140b0200a986 */ /* 0x0007e2000c101908 */
[----:B------:R-:W-:-:S03]  /*0ce0*/  ISETP.GE.U32.AND P2, PT, R13, UR7, PT ;  /* 0x000000070d007c0c */ /* 0x000fc6000bf46070 */
[----:B------:R-:W-:Y:S01]  /*0cf0*/  @!P0 STG.E desc[UR8][R2.64+0x1c], R5 ;  /* 0x00001c0502008986 */ /* 0x000fe2000c101908 */
[----:B------:R-:W-:-:S03]  /*0d00*/  ISETP.GE.U32.AND P0, PT, R15, UR7, PT ;  /* 0x000000070f007c0c */ /* 0x000fc6000bf06070 */
[----:B------:R-:W1:Y:S06]  /*0d10*/  @!P4 LDS R12, [R7+0x28] ;  /* 0x00002800070cc984 */ /* 0x000e6c0000000800 */
[----:B------:R-:W2:Y:S01]  /*0d20*/  @!P2 LDS R8, [R7+0x30] ;  /* 0x000030000708a984 */ /* 0x000ea20000000800 */
[----:B0-----:R-:W-:-:S03]  /*0d30*/  @!P6 FADD R9, R23, R6 ;  /* 0x000000061709e221 */ /* 0x001fc60000000000 */
[----:B------:R-:W0:Y:S01]  /*0d40*/  @!P0 LDS R20, [R7+0x38] ;  /* 0x0000380007148984 */ /* 0x000e220000000800 */
[----:B---3--:R-:W-:-:S03]  /*0d50*/  @!P5 FADD R11, R23, R10 ;  /* 0x0000000a170bd221 */ /* 0x008fc60000000000 */
[----:B------:R3:W-:Y:S01]  /*0d60*/  @!P6 STG.E desc[UR8][R2.64+0x20], R9 ;  /* 0x000020090200e986 */ /* 0x0007e2000c101908 */
[----:B----4-:R-:W-:-:S03]  /*0d70*/  @!P3 FADD R13, R23, R14 ;  /* 0x0000000e170db221 */ /* 0x010fc60000000000 */
[----:B------:R3:W-:Y:S01]  /*0d80*/  @!P5 STG.E desc[UR8][R2.64+0x24], R11 ;  /* 0x0000240b0200d986 */ /* 0x0007e2000c101908 */
[----:B-----5:R-:W-:-:S03]  /*0d90*/  @!P1 FADD R17, R23, R18 ;  /* 0x0000001217119221 */ /* 0x020fc60000000000 */
[----:B------:R3:W-:Y:S04]  /*0da0*/  @!P3 STG.E desc[UR8][R2.64+0x2c], R13 ;  /* 0x00002c0d0200b986 */ /* 0x0007e8000c101908 */
[----:B------:R3:W-:Y:S01]  /*0db0*/  @!P1 STG.E desc[UR8][R2.64+0x34], R17 ;  /* 0x0000341102009986 */ /* 0x0007e2000c101908 */
[----:B-1----:R-:W-:-:S05]  /*0dc0*/  @!P4 FADD R5, R23, R12 ;  /* 0x0000000c1705c221 */ /* 0x002fca0000000000 */
[----:B------:R3:W-:Y:S01]  /*0dd0*/  @!P4 STG.E desc[UR8][R2.64+0x28], R5 ;  /* 0x000028050200c986 */ /* 0x0007e2000c101908 */
[C---:B--2---:R-:W-:Y:S01]  /*0de0*/  @!P2 FADD R15, R23.reuse, R8 ;  /* 0x00000008170fa221 */ /* 0x044fe20000000000 */
[----:B0-----:R-:W-:-:S04]  /*0df0*/  @!P0 FADD R19, R23, R20 ;  /* 0x0000001417138221 */ /* 0x001fc80000000000 */
[----:B------:R3:W-:Y:S04]  /*0e00*/  @!P2 STG.E desc[UR8][R2.64+0x30], R15 ;  /* 0x0000300f0200a986 */ /* 0x0007e8000c101908 */
[----:B------:R3:W-:Y:S01]  /*0e10*/  @!P0 STG.E desc[UR8][R2.64+0x38], R19 ;  /* 0x0000381302008986 */ /* 0x0007e2000c101908 */
[----:B------:R-:W-:-:S13]  /*0e20*/  ISETP.GE.U32.AND P0, PT, R16, UR7, PT ;  /* 0x0000000710007c0c */ /* 0x000fda000bf06070 */
[----:B---3--:R-:W-:Y:S05]  /*0e30*/  @P0 BRA `(.L_x_10) ;  /* 0x0000000400140947 */ /* 0x008fea0003800000 */
[----:B------:R-:W0:Y:S02]  /*0e40*/  LDS R6, [R7+0x3c] ;  /* 0x00003c0007067984 */ /* 0x000e240000000800 */
[----:B0-----:R-:W-:-:S05]  /*0e50*/  FADD R23, R23, R6 ;  /* 0x0000000617177221 */ /* 0x001fca0000000000 */
[----:B------:R1:W-:Y:S01]  /*0e60*/  STG.E desc[UR8][R2.64+0x3c], R23 ;  /* 0x00003c1702007986 */ /* 0x0003e2000c101908 */
[----:B------:R-:W-:Y:S05]  /*0e70*/  BRA `(.L_x_10) ;  /* 0x0000000400047947 */ /* 0x000fea0003800000 */
.L_x_9:
[C---:B------:R-:W-:Y:S01]  /*0e80*/  VIADD R2, R19.reuse, 0x1 ;  /* 0x0000000113027836 */ /* 0x040fe20000000000 */
[C---:B------:R-:W-:Y:S01]  /*0e90*/  ISETP.GE.U32.AND P2, PT, R19.reuse, UR7, PT ;  /* 0x0000000713007c0c */ /* 0x040fe2000bf46070 */
[C---:B------:R-:W-:Y:S02]  /*0ea0*/  VIADD R6, R19.reuse, 0x2 ;  /* 0x0000000213067836 */ /* 0x040fe40000000000 */
[C---:B------:R-:W-:Y:S01]  /*0eb0*/  VIADD R7, R19.reuse, 0x4 ;  /* 0x0000000413077836 */ /* 0x040fe20000000000 */
[----:B------:R-:W-:Y:S01]  /*0ec0*/  ISETP.GE.U32.AND P1, PT, R2, UR7, PT ;  /* 0x0000000702007c0c */ /* 0x000fe2000bf26070 */
[C---:B------:R-:W-:Y:S01]  /*0ed0*/  VIADD R8, R19.reuse, 0xa ;  /* 0x0000000a13087836 */ /* 0x040fe20000000000 */
[----:B------:R-:W1:Y:S01]  /*0ee0*/  LDC.64 R2, c[0x0][0x388] ;  /* 0x0000e200ff027b82 */ /* 0x000e620000000a00 */
[----:B------:R-:W-:Y:S02]  /*0ef0*/  ISETP.GE.U32.AND P0, PT, R6, UR7, PT ;  /* 0x0000000706007c0c */ /* 0x000fe4000bf06070 */
[----:B------:R-:W-:-:S02]  /*0f00*/  IADD3 R6, PT, PT, R19, 0x3, RZ ;  /* 0x0000000313067810 */ /* 0x000fc40007ffe0ff */
[----:B------:R-:W-:Y:S02]  /*0f10*/  ISETP.GE.U32.AND P6, PT, R7, UR7, PT ;  /* 0x0000000707007c0c */ /* 0x000fe4000bfc6070 */
[----:B------:R-:W2:Y:S01]  /*0f20*/  @!P2 LDS R5, [UR6] ;  /* 0x00000006ff05a984 */ /* 0x000ea20008000800 */
[----:B------:R-:W-:Y:S01]  /*0f30*/  ISETP.GE.U32.AND P4, PT, R6, UR7, PT ;  /* 0x0000000706007c0c */ /* 0x000fe2000bf86070 */
[C---:B------:R-:W-:Y:S01]  /*0f40*/  VIADD R6, R19.reuse, 0x5 ;  /* 0x0000000513067836 */ /* 0x040fe20000000000 */
[C---:B------:R-:W-:Y:S01]  /*0f50*/  IADD3 R7, PT, PT, R19.reuse, 0x6, RZ ;  /* 0x0000000613077810 */ /* 0x040fe20007ffe0ff */
[----:B------:R-:W3:Y:S03]  /*0f60*/  @!P1 LDS R9, [UR6+0x4] ;  /* 0x00000406ff099984 */ /* 0x000ee60008000800 */
[----:B------:R-:W-:Y:S01]  /*0f70*/  ISETP.GE.U32.AND P5, PT, R6, UR7, PT ;  /* 0x0000000706007c0c */ /* 0x000fe2000bfa6070 */
[----:B------:R-:W-:Y:S01]  /*0f80*/  VIADD R6, R19, 0x8 ;  /* 0x0000000813067836 */ /* 0x000fe20000000000 */
[----:B------:R-:W-:Y:S01]  /*0f90*/  ISETP.GE.U32.AND P3, PT, R7, UR7, PT ;  /* 0x0000000707007c0c */ /* 0x000fe2000bf66070 */
[C---:B------:R-:W-:Y:S01]  /*0fa0*/  VIADD R7, R19.reuse, 0x7 ;  /* 0x0000000713077836 */ /* 0x040fe20000000000 */
[----:B------:R-:W4:Y:S04]  /*0fb0*/  @!P0 LDS R11, [UR6+0x8] ;  /* 0x00000806ff0b8984 */ /* 0x000f280008000800 */
[----:B------:R-:W5:Y:S01]  /*0fc0*/  @!P4 LDS R13, [UR6+0xc] ;  /* 0x00000c06ff0dc984 */ /* 0x000f620008000800 */
[----:B-1----:R-:W-:-:S04]  /*0fd0*/  IMAD.WIDE.U32 R2, R19, 0x4, R2 ;  /* 0x0000000413027825 */ /* 0x002fc800078e0002 */
[----:B------:R-:W1:Y:S04]  /*0fe0*/  @!P5 LDS R15, [UR6+0x14] ;  /* 0x00001406ff0fd984 */ /* 0x000e680008000800 */
[----:B------:R-:W0:Y:S04]  /*0ff0*/  @!P3 LDS R17, [UR6+0x18] ;  /* 0x00001806ff11b984 */ /* 0x000e280008000800 */
[----:B--2---:R-:W-:Y:S01]  /*1000*/  @!P2 STG.E desc[UR8][R2.64], R5 ;  /* 0x000000050200a986 */ /* 0x004fe2000c101908 */
[----:B------:R-:W-:-:S03]  /*1010*/  ISETP.GE.U32.AND P2, PT, R7, UR7, PT ;  /* 0x0000000707007c0c */ /* 0x000fc6000bf46070 */
[----:B---3--:R-:W-:Y:S01]  /*1020*/  @!P1 STG.E desc[UR8][R2.64+0x4], R9 ;  /* 0x0000040902009986 */ /* 0x008fe2000c101908 */
[----:B------:R-:W-:Y:S02]  /*1030*/  ISETP.GE.U32.AND P1, PT, R6, UR7, PT ;  /* 0x0000000706007c0c */ /* 0x000fe4000bf26070 */
[C---:B------:R-:W-:Y:S01]  /*1040*/  IADD3 R6, PT, PT, R19.reuse, 0x9, RZ ;  /* 0x0000000913067810 */ /* 0x040fe20007ffe0ff */
[----:B------:R-:W2:Y:S04]  /*1050*/  @!P6 LDS R7, [UR6+0x10] ;  /* 0x00001006ff07e984 */ /* 0x000ea80008000800 */
[----:B----4-:R-:W-:Y:S01]  /*1060*/  @!P0 STG.E desc[UR8][R2.64+0x8], R11 ;  /* 0x0000080b02008986 */ /* 0x010fe2000c101908 */
[----:B------:R-:W-:Y:S02]  /*1070*/  ISETP.GE.U32.AND P0, PT, R6, UR7, PT ;  /* 0x0000000706007c0c */ /* 0x000fe4000bf06070 */
[C---:B------:R-:W-:Y:S01]  /*1080*/  IADD3 R6, PT, PT, R19.reuse, 0xb, RZ ;  /* 0x0000000b13067810 */ /* 0x040fe20007ffe0ff */
[----:B------:R-:W3:Y:S04]  /*1090*/  @!P2 LDS R21, [UR6+0x1c] ;  /* 0x00001c06ff15a984 */ /* 0x000ee80008000800 */
[----:B------:R-:W4:Y:S04]  /*10a0*/  @!P1 LDS R5, [UR6+0x20] ;  /* 0x00002006ff059984 */ /* 0x000f280008000800 */
[----:B-----5:R-:W-:Y:S01]  /*10b0*/  @!P4 STG.E desc[UR8][R2.64+0xc], R13 ;  /* 0x00000c0d0200c986 */ /* 0x020fe2000c101908 */
[----:B------:R-:W-:Y:S01]  /*10c0*/  ISETP.GE.U32.AND P4, PT, R8, UR7, PT ;  /* 0x0000000708007c0c */ /* 0x000fe2000bf86070 */
[----:B------:R-:W-:-:S02]  /*10d0*/  VIADD R8, R19, 0xc ;  /* 0x0000000c13087836 */ /* 0x000fc40000000000 */
[----:B-1----:R-:W-:Y:S03]  /*10e0*/  @!P5 STG.E desc[UR8][R2.64+0x14], R15 ;  /* 0x0000140f0200d986 */ /* 0x002fe6000c101908 */
[----:B------:R-:W-:Y:S01]  /*10f0*/  ISETP.GE.U32.AND P5, PT, R8, UR7, PT ;  /* 0x0000000708007c0c */ /* 0x000fe2000bfa6070 */
[----:B------:R-:W-:Y:S01]  /*1100*/  VIADD R8, R19, 0xe ;  /* 0x0000000e13087836 */ /* 0x000fe20000000000 */
[----:B0-----:R-:W-:Y:S04]  /*1110*/  @!P3 STG.E desc[UR8][R2.64+0x18], R17 ;  /* 0x000018110200b986 */ /* 0x001fe8000c101908 */
[----:B------:R-:W0:Y:S04]  /*1120*/  @!P0 LDS R9, [UR6+0x24] ;  /* 0x00002406ff098984 */ /* 0x000e280008000800 */
[----:B------:R-:W1:Y:S04]  /*1130*/  @!P4 LDS R11, [UR6+0x28] ;  /* 0x00002806ff0bc984 */ /* 0x000e680008000800 */
[----:B--2---:R-:W-:Y:S01]  /*1140*/  @!P6 STG.E desc[UR8][R2.64+0x10], R7 ;  /* 0x000010070200e986 */ /* 0x004fe2000c101908 */
[----:B------:R-:W-:-:S02]  /*1150*/  ISETP.GE.U32.AND P6, PT, R6, UR7, PT ;  /* 0x0000000706007c0c */ /* 0x000fc4000bfc6070 */
[C---:B------:R-:W-:Y:S01]  /*1160*/  IADD3 R6, PT, PT, R19.reuse, 0xd, RZ ;  /* 0x0000000d13067810 */ /* 0x040fe20007ffe0ff */
[----:B------:R-:W2:Y:S01]  /*1170*/  @!P5 LDS R7, [UR6+0x30] ;  /* 0x00003006ff07d984 */ /* 0x000ea20008000800 */
[----:B------:R-:W-:Y:S02]  /*1180*/  IADD3 R19, PT, PT, R19, 0xf, RZ ;  /* 0x0000000f13137810 */ /* 0x000fe40007ffe0ff */
[----:B------:R-:W-:Y:S01]  /*1190*/  ISETP.GE.U32.AND P3, PT, R6, UR7, PT ;  /* 0x0000000706007c0c */ /* 0x000fe2000bf66070 */
[----:B---3--:R-:W-:Y:S01]  /*11a0*/  @!P2 STG.E desc[UR8][R2.64+0x1c], R21 ;  /* 0x00001c150200a986 */ /* 0x008fe2000c101908 */
[----:B------:R-:W-:-:S03]  /*11b0*/  ISETP.GE.U32.AND P2, PT, R8, UR7, PT ;  /* 0x0000000708007c0c */ /* 0x000fc6000bf46070 */
[----:B----4-:R-:W-:Y:S01]  /*11c0*/  @!P1 STG.E desc[UR8][R2.64+0x20], R5 ;  /* 0x0000200502009986 */ /* 0x010fe2000c101908 */
[----:B------:R-:W-:-:S03]  /*11d0*/  ISETP.GE.U32.AND P1, PT, R19, UR7, PT ;  /* 0x0000000713007c0c */ /* 0x000fc6000bf26070 */
[----:B------:R-:W3:Y:S04]  /*11e0*/  @!P6 LDS R13, [UR6+0x2c] ;  /* 0x00002c06ff0de984 */ /* 0x000ee80008000800 */
[----:B------:R-:W4:Y:S04]  /*11f0*/  @!P3 LDS R15, [UR6+0x34] ;  /* 0x00003406ff0fb984 */ /* 0x000f280008000800 */
[----:B------:R-:W5:Y:S04]  /*1200*/  @!P2 LDS R17, [UR6+0x38] ;  /* 0x00003806ff11a984 */ /* 0x000f680008000800 */
[----:B------:R-:W5:Y:S04]  /*1210*/  @!P1 LDS R19, [UR6+0x3c] ;  /* 0x00003c06ff139984 */ /* 0x000f680008000800 */
[----:B0-----:R0:W-:Y:S04]  /*1220*/  @!P0 STG.E desc[UR8][R2.64+0x24], R9 ;  /* 0x0000240902008986 */ /* 0x0011e8000c101908 */
[----:B-1----:R0:W-:Y:S04]  /*1230*/  @!P4 STG.E desc[UR8][R2.64+0x28], R11 ;  /* 0x0000280b0200c986 */ /* 0x0021e8000c101908 */
[----:B--2---:R0:W-:Y:S04]  /*1240*/  @!P5 STG.E desc[UR8][R2.64+0x30], R7 ;  /* 0x000030070200d986 */ /* 0x0041e8000c101908 */
[----:B---3--:R0:W-:Y:S04]  /*1250*/  @!P6 STG.E desc[UR8][R2.64+0x2c], R13 ;  /* 0x00002c0d0200e986 */ /* 0x0081e8000c101908 */
[----:B----4-:R0:W-:Y:S04]  /*1260*/  @!P3 STG.E desc[UR8][R2.64+0x34], R15 ;  /* 0x0000340f0200b986 */ /* 0x0101e8000c101908 */
[----:B-----5:R0:W-:Y:S04]  /*1270*/  @!P2 STG.E desc[UR8][R2.64+0x38], R17 ;  /* 0x000038110200a986 */ /* 0x0201e8000c101908 */
[----:B------:R0:W-:Y:S02]  /*1280*/  @!P1 STG.E desc[UR8][R2.64+0x3c], R19 ;  /* 0x00003c1302009986 */ /* 0x0001e4000c101908 */
.L_x_10:
[----:B------:R-:W-:Y:S05]  /*1290*/  BSYNC.RECONVERGENT B0 ;  /* 0x0000000000007941 */ /* 0x000fea0003800200 */
.L_x_8:
[----:B------:R-:W-:-:S13]  /*12a0*/  ISETP.NE.AND P0, PT, R4, 0x3f, PT ;  /* 0x0000003f0400780c */ /* 0x000fda0003f05270 */
[----:B------:R-:W-:Y:S05]  /*12b0*/  @P0 EXIT ;  /* 0x000000000000094d */ /* 0x000fea0003800000 */
[----:B------:R-:W2:Y:S01]  /*12c0*/  LDS R5, [UR6+0x10fc] ;  /* 0x0010fc06ff057984 */ /* 0x000ea20008000800 */
[----:B01----:R-:W0:Y:S02]  /*12d0*/  LDC.64 R2, c[0x0][0x390] ;  /* 0x0000e400ff027b82 */ /* 0x003e240000000a00 */
[----:B0-----:R-:W-:-:S05]  /*12e0*/  IMAD.WIDE.U32 R2, R0, 0x4, R2 ;  /* 0x0000000400027825 */ /* 0x001fca00078e0002 */
[----:B--2---:R-:W-:Y:S01]  /*12f0*/  STG.E desc[UR8][R2.64], R5 ;  /* 0x0000000502007986 */ /* 0x004fe2000c101908 */
[----:B------:R-:W-:Y:S05]  /*1300*/  EXIT ;  /* 0x000000000000794d */ /* 0x000fea0003800000 */
.L_x_11:
        /* <DEDUP_REMOVED lines=15> */
.L_x_14:


//--------------------- .nv.shared.reserved.0     --------------------------
	.section	.nv.shared.reserved.0,"aw",@nobits
	.weak		__nv_reservedSMEM_offset_0_alias
	.size		__nv_reservedSMEM_offset_0_alias, 0, 64
	.other		__nv_reservedSMEM_offset_0_alias,@"STO_CUDA_RESERVED_SHARED STV_DEFAULT"
__nv_reservedSMEM_offset_0_alias:
	.zero		0
	.zero		64


//--------------------- .nv.shared._Z31block_sum_exclusive_scan_kernelPfS_j --------------------------
	.section	.nv.shared._Z31block_sum_exclusive_scan_kernelPfS_j,"aw",@nobits
	.sectionflags	@""
	.align	4
.nv.shared._Z31block_sum_exclusive_scan_kernelPfS_j:
	.zero		5120


//--------------------- .nv.shared._Z31coarsened_exclusive_scan_kernelPfS_S_j --------------------------
	.section	.nv.shared._Z31coarsened_exclusive_scan_kernelPfS_S_j,"aw",@nobits
	.sectionflags	@""
	.align	4
.nv.shared._Z31coarsened_exclusive_scan_kernelPfS_S_j:
	.zero		5376


//--------------------- .nv.constant0._Z17add_prefix_kernelPfS_jj --------------------------
	.section	.nv.constant0._Z17add_prefix_kernelPfS_jj,"a",@progbits
	.sectionflags	@""
	.align	4
.nv.constant0._Z17add_prefix_kernelPfS_jj:
	.zero		920


//--------------------- .nv.constant0._Z31block_sum_exclusive_scan_kernelPfS_j --------------------------
	.section	.nv.constant0._Z31block_sum_exclusive_scan_kernelPfS_j,"a",@progbits
	.sectionflags	@""
	.align	4
.nv.constant0._Z31block_sum_exclusive_scan_kernelPfS_j:
	.zero		916


//--------------------- .nv.constant0._Z31coarsened_exclusive_scan_kernelPfS_S_j --------------------------
	.section	.nv.constant0._Z31coarsened_exclusive_scan_kernelPfS_S_j,"a",@progbits
	.sectionflags	@""
	.align	4
.nv.constant0._Z31coarsened_exclusive_scan_kernelPfS_S_j:
	.zero		924


//--------------------- SYMBOLS --------------------------

	.type		.nv.reservedSmem.offset0,@object
	.size		.nv.reservedSmem.offset0,0x4
	.type		.nv.reservedSmem.cap,@object
	.size		.nv.reservedSmem.cap,0x4
